//
// Generated by NVIDIA NVVM Compiler
//
// Compiler Build ID: CL-36424714
// Cuda compilation tools, release 13.0, V13.0.88
// Based on NVVM 20.0.0
//

.version 9.0
.target sm_100
.address_size 64

	// .globl	_Z15init_conditionsPfS_S_S_S_S_S_S_S_S_ii

.visible .entry _Z15init_conditionsPfS_S_S_S_S_S_S_S_S_ii(
	.param .u64 .ptr .align 1 _Z15init_conditionsPfS_S_S_S_S_S_S_S_S_ii_param_0,
	.param .u64 .ptr .align 1 _Z15init_conditionsPfS_S_S_S_S_S_S_S_S_ii_param_1,
	.param .u64 .ptr .align 1 _Z15init_conditionsPfS_S_S_S_S_S_S_S_S_ii_param_2,
	.param .u64 .ptr .align 1 _Z15init_conditionsPfS_S_S_S_S_S_S_S_S_ii_param_3,
	.param .u64 .ptr .align 1 _Z15init_conditionsPfS_S_S_S_S_S_S_S_S_ii_param_4,
	.param .u64 .ptr .align 1 _Z15init_conditionsPfS_S_S_S_S_S_S_S_S_ii_param_5,
	.param .u64 .ptr .align 1 _Z15init_conditionsPfS_S_S_S_S_S_S_S_S_ii_param_6,
	.param .u64 .ptr .align 1 _Z15init_conditionsPfS_S_S_S_S_S_S_S_S_ii_param_7,
	.param .u64 .ptr .align 1 _Z15init_conditionsPfS_S_S_S_S_S_S_S_S_ii_param_8,
	.param .u64 .ptr .align 1 _Z15init_conditionsPfS_S_S_S_S_S_S_S_S_ii_param_9,
	.param .u32 _Z15init_conditionsPfS_S_S_S_S_S_S_S_S_ii_param_10,
	.param .u32 _Z15init_conditionsPfS_S_S_S_S_S_S_S_S_ii_param_11
)
{
	.reg .pred 	%p<15>;
	.reg .b32 	%r<34>;
	.reg .b32 	%f<86>;
	.reg .b64 	%rd<17>;
	.reg .b64 	%fd<5>;

	ld.param.u64 	%rd7, [_Z15init_conditionsPfS_S_S_S_S_S_S_S_S_ii_param_0];
	ld.param.u64 	%rd8, [_Z15init_conditionsPfS_S_S_S_S_S_S_S_S_ii_param_9];
	ld.param.u32 	%r18, [_Z15init_conditionsPfS_S_S_S_S_S_S_S_S_ii_param_10];
	ld.param.u32 	%r19, [_Z15init_conditionsPfS_S_S_S_S_S_S_S_S_ii_param_11];
	cvta.to.global.u64 	%rd1, %rd8;
	mov.u32 	%r20, %ntid.x;
	mov.u32 	%r21, %ctaid.x;
	mov.u32 	%r22, %tid.x;
	mad.lo.s32 	%r1, %r20, %r21, %r22;
	setp.ge.s32 	%p1, %r1, %r19;
	setp.lt.s32 	%p2, %r18, 0;
	or.pred  	%p3, %p1, %p2;
	@%p3 bra 	$L__BB0_16;
	add.s32 	%r24, %r18, 1;
	and.b32  	%r2, %r24, 15;
	add.s32 	%r3, %r2, -1;
	and.b32  	%r4, %r24, 7;
	add.s32 	%r5, %r4, -1;
	and.b32  	%r6, %r24, -16;
	and.b32  	%r7, %r24, 3;
	neg.s32 	%r8, %r6;
	add.s64 	%rd2, %rd1, 32;
	cvta.to.global.u64 	%rd3, %rd7;
	mov.b32 	%r29, 0;
$L__BB0_2:
	mov.u32 	%r9, %r29;
	setp.lt.u32 	%p4, %r18, 15;
	setp.eq.s32 	%p5, %r9, 0;
	selp.f32 	%f1, 0f3FB504F3, 0fBF800000, %p5;
	mov.b32 	%r32, 0;
	mov.f32 	%f85, 0f00000000;
	@%p4 bra 	$L__BB0_5;
	mov.f32 	%f85, 0f00000000;
	mov.u64 	%rd16, %rd2;
	mov.u32 	%r30, %r8;
$L__BB0_4:
	.pragma "nounroll";
	ld.global.f32 	%f19, [%rd16+-32];
	fma.rn.f32 	%f20, %f1, %f19, %f85;
	ld.global.f32 	%f21, [%rd16+-28];
	fma.rn.f32 	%f22, %f1, %f21, %f20;
	ld.global.f32 	%f23, [%rd16+-24];
	fma.rn.f32 	%f24, %f1, %f23, %f22;
	ld.global.f32 	%f25, [%rd16+-20];
	fma.rn.f32 	%f26, %f1, %f25, %f24;
	ld.global.f32 	%f27, [%rd16+-16];
	fma.rn.f32 	%f28, %f1, %f27, %f26;
	ld.global.f32 	%f29, [%rd16+-12];
	fma.rn.f32 	%f30, %f1, %f29, %f28;
	ld.global.f32 	%f31, [%rd16+-8];
	fma.rn.f32 	%f32, %f1, %f31, %f30;
	ld.global.f32 	%f33, [%rd16+-4];
	fma.rn.f32 	%f34, %f1, %f33, %f32;
	ld.global.f32 	%f35, [%rd16];
	fma.rn.f32 	%f36, %f1, %f35, %f34;
	ld.global.f32 	%f37, [%rd16+4];
	fma.rn.f32 	%f38, %f1, %f37, %f36;
	ld.global.f32 	%f39, [%rd16+8];
	fma.rn.f32 	%f40, %f1, %f39, %f38;
	ld.global.f32 	%f41, [%rd16+12];
	fma.rn.f32 	%f42, %f1, %f41, %f40;
	ld.global.f32 	%f43, [%rd16+16];
	fma.rn.f32 	%f44, %f1, %f43, %f42;
	ld.global.f32 	%f45, [%rd16+20];
	fma.rn.f32 	%f46, %f1, %f45, %f44;
	ld.global.f32 	%f47, [%rd16+24];
	fma.rn.f32 	%f48, %f1, %f47, %f46;
	ld.global.f32 	%f49, [%rd16+28];
	fma.rn.f32 	%f85, %f1, %f49, %f48;
	add.s32 	%r30, %r30, 16;
	add.s64 	%rd16, %rd16, 64;
	setp.ne.s32 	%p6, %r30, 0;
	mov.u32 	%r32, %r6;
	@%p6 bra 	$L__BB0_4;
$L__BB0_5:
	setp.eq.s32 	%p7, %r2, 0;
	@%p7 bra 	$L__BB0_15;
	setp.lt.u32 	%p8, %r3, 7;
	@%p8 bra 	$L__BB0_8;
	mul.wide.u32 	%rd9, %r32, 4;
	add.s64 	%rd10, %rd1, %rd9;
	ld.global.f32 	%f51, [%rd10];
	fma.rn.f32 	%f52, %f1, %f51, %f85;
	ld.global.f32 	%f53, [%rd10+4];
	fma.rn.f32 	%f54, %f1, %f53, %f52;
	ld.global.f32 	%f55, [%rd10+8];
	fma.rn.f32 	%f56, %f1, %f55, %f54;
	ld.global.f32 	%f57, [%rd10+12];
	fma.rn.f32 	%f58, %f1, %f57, %f56;
	ld.global.f32 	%f59, [%rd10+16];
	fma.rn.f32 	%f60, %f1, %f59, %f58;
	ld.global.f32 	%f61, [%rd10+20];
	fma.rn.f32 	%f62, %f1, %f61, %f60;
	ld.global.f32 	%f63, [%rd10+24];
	fma.rn.f32 	%f64, %f1, %f63, %f62;
	ld.global.f32 	%f65, [%rd10+28];
	fma.rn.f32 	%f85, %f1, %f65, %f64;
	add.s32 	%r32, %r32, 8;
$L__BB0_8:
	setp.eq.s32 	%p9, %r4, 0;
	@%p9 bra 	$L__BB0_15;
	setp.lt.u32 	%p10, %r5, 3;
	@%p10 bra 	$L__BB0_11;
	mul.wide.u32 	%rd11, %r32, 4;
	add.s64 	%rd12, %rd1, %rd11;
	ld.global.f32 	%f67, [%rd12];
	fma.rn.f32 	%f68, %f1, %f67, %f85;
	ld.global.f32 	%f69, [%rd12+4];
	fma.rn.f32 	%f70, %f1, %f69, %f68;
	ld.global.f32 	%f71, [%rd12+8];
	fma.rn.f32 	%f72, %f1, %f71, %f70;
	ld.global.f32 	%f73, [%rd12+12];
	fma.rn.f32 	%f85, %f1, %f73, %f72;
	add.s32 	%r32, %r32, 4;
$L__BB0_11:
	setp.eq.s32 	%p11, %r7, 0;
	@%p11 bra 	$L__BB0_15;
	setp.eq.s32 	%p12, %r7, 1;
	mul.wide.u32 	%rd13, %r32, 4;
	add.s64 	%rd6, %rd1, %rd13;
	ld.global.f32 	%f74, [%rd6];
	fma.rn.f32 	%f85, %f1, %f74, %f85;
	@%p12 bra 	$L__BB0_15;
	setp.eq.s32 	%p13, %r7, 2;
	ld.global.f32 	%f75, [%rd6+4];
	fma.rn.f32 	%f85, %f1, %f75, %f85;
	@%p13 bra 	$L__BB0_15;
	ld.global.f32 	%f76, [%rd6+8];
	fma.rn.f32 	%f85, %f1, %f76, %f85;
$L__BB0_15:
	cvt.f64.f32 	%fd1, %f85;
	shl.b32 	%r26, %r9, 1;
	or.b32  	%r27, %r26, 1;
	cvt.rn.f64.u32 	%fd2, %r27;
	mul.f64 	%fd3, %fd2, 0d3FE0000000000000;
	mul.f64 	%fd4, %fd3, %fd1;
	cvt.rn.f32.f64 	%f77, %fd4;
	mad.lo.s32 	%r28, %r9, %r19, %r1;
	mul.wide.s32 	%rd14, %r28, 4;
	add.s64 	%rd15, %rd3, %rd14;
	st.global.f32 	[%rd15], %f77;
	sub.s32 	%r29, %r27, %r9;
	setp.ne.s32 	%p14, %r9, %r18;
	@%p14 bra 	$L__BB0_2;
$L__BB0_16:
	ret;

}
	// .globl	_Z18preval_side_lengthPfS_S_S_S_i
.visible .entry _Z18preval_side_lengthPfS_S_S_S_i(
	.param .u64 .ptr .align 1 _Z18preval_side_lengthPfS_S_S_S_i_param_0,
	.param .u64 .ptr .align 1 _Z18preval_side_lengthPfS_S_S_S_i_param_1,
	.param .u64 .ptr .align 1 _Z18preval_side_lengthPfS_S_S_S_i_param_2,
	.param .u64 .ptr .align 1 _Z18preval_side_lengthPfS_S_S_S_i_param_3,
	.param .u64 .ptr .align 1 _Z18preval_side_lengthPfS_S_S_S_i_param_4,
	.param .u32 _Z18preval_side_lengthPfS_S_S_S_i_param_5
)
{
	.reg .pred 	%p<20>;
	.reg .b32 	%r<28>;
	.reg .b32 	%f<135>;
	.reg .b64 	%rd<19>;

	ld.param.u64 	%rd1, [_Z18preval_side_lengthPfS_S_S_S_i_param_0];
	ld.param.u64 	%rd2, [_Z18preval_side_lengthPfS_S_S_S_i_param_1];
	ld.param.u64 	%rd3, [_Z18preval_side_lengthPfS_S_S_S_i_param_2];
	ld.param.u64 	%rd4, [_Z18preval_side_lengthPfS_S_S_S_i_param_3];
	ld.param.u64 	%rd5, [_Z18preval_side_lengthPfS_S_S_S_i_param_4];
	ld.param.u32 	%r2, [_Z18preval_side_lengthPfS_S_S_S_i_param_5];
	mov.u32 	%r3, %ntid.x;
	mov.u32 	%r4, %ctaid.x;
	mov.u32 	%r5, %tid.x;
	mad.lo.s32 	%r1, %r3, %r4, %r5;
	setp.ge.s32 	%p1, %r1, %r2;
	@%p1 bra 	$L__BB1_12;
	cvta.to.global.u64 	%rd6, %rd2;
	cvta.to.global.u64 	%rd7, %rd4;
	mul.wide.s32 	%rd8, %r1, 4;
	add.s64 	%rd9, %rd6, %rd8;
	ld.global.f32 	%f14, [%rd9];
	add.s64 	%rd10, %rd7, %rd8;
	ld.global.f32 	%f15, [%rd10];
	sub.f32 	%f1, %f14, %f15;
	abs.f32 	%f2, %f1;
	setp.eq.f32 	%p2, %f1, 0f3F800000;
	mov.f32 	%f133, 0f3F800000;
	@%p2 bra 	$L__BB1_6;
	setp.num.f32 	%p3, %f2, %f2;
	@%p3 bra 	$L__BB1_4;
	mov.f32 	%f71, 0f40000000;
	add.rn.f32 	%f133, %f1, %f71;
	bra.uni 	$L__BB1_6;
$L__BB1_4:
	setp.lt.f32 	%p4, %f2, 0f00800000;
	mul.f32 	%f16, %f2, 0f4B800000;
	selp.f32 	%f17, %f16, %f2, %p4;
	mov.b32 	%r6, %f17;
	add.s32 	%r7, %r6, -1060439283;
	and.b32  	%r8, %r7, -8388608;
	sub.s32 	%r9, %r6, %r8;
	mov.b32 	%f18, %r9;
	cvt.rn.f32.s32 	%f19, %r8;
	selp.f32 	%f20, 0fC1C00000, 0f00000000, %p4;
	fma.rn.f32 	%f21, %f19, 0f34000000, %f20;
	add.f32 	%f22, %f18, 0fBF800000;
	add.f32 	%f23, %f18, 0f3F800000;
	rcp.approx.ftz.f32 	%f24, %f23;
	add.f32 	%f25, %f22, %f22;
	mul.f32 	%f26, %f25, %f24;
	mul.f32 	%f27, %f26, %f26;
	neg.f32 	%f28, %f26;
	sub.f32 	%f29, %f22, %f26;
	add.f32 	%f30, %f29, %f29;
	fma.rn.f32 	%f31, %f28, %f22, %f30;
	mul.rn.f32 	%f32, %f24, %f31;
	fma.rn.f32 	%f33, %f27, 0f3A2C32E4, 0f3B52E7DB;
	fma.rn.f32 	%f34, %f33, %f27, 0f3C93BB73;
	fma.rn.f32 	%f35, %f34, %f27, 0f3DF6384F;
	mul.rn.f32 	%f36, %f35, %f27;
	fma.rn.f32 	%f37, %f26, 0f3FB8AA3B, %f21;
	mul.f32 	%f38, %f36, 0f40400000;
	sub.f32 	%f39, %f21, %f37;
	fma.rn.f32 	%f40, %f26, 0f3FB8AA3B, %f39;
	fma.rn.f32 	%f41, %f32, 0f3FB8AA3B, %f40;
	fma.rn.f32 	%f42, %f26, 0f32A55E34, %f41;
	fma.rn.f32 	%f43, %f38, %f32, %f42;
	fma.rn.f32 	%f44, %f36, %f26, %f43;
	add.rn.f32 	%f45, %f37, %f44;
	mov.f32 	%f46, 0f40000000;
	mul.rn.f32 	%f47, %f45, %f46;
	cvt.rni.f32.f32 	%f48, %f47;
	sub.f32 	%f49, %f47, %f48;
	neg.f32 	%f50, %f47;
	fma.rn.f32 	%f51, %f45, 0f40000000, %f50;
	neg.f32 	%f52, %f37;
	add.rn.f32 	%f53, %f45, %f52;
	neg.f32 	%f54, %f53;
	add.rn.f32 	%f55, %f44, %f54;
	fma.rn.f32 	%f56, %f55, 0f40000000, %f51;
	add.f32 	%f57, %f49, %f56;
	setp.gt.f32 	%p5, %f48, 0f00000000;
	selp.b32 	%r10, 0, -2097152000, %p5;
	setp.neu.f32 	%p6, %f1, 0f00000000;
	setp.neu.f32 	%p7, %f2, 0f7F800000;
	setp.lt.f32 	%p8, %f47, 0f00000000;
	selp.f32 	%f58, 0f00000000, 0f7F800000, %p8;
	abs.f32 	%f59, %f47;
	setp.gt.f32 	%p9, %f59, 0f43180000;
	cvt.rzi.s32.f32 	%r11, %f48;
	shl.b32 	%r12, %r11, 23;
	sub.s32 	%r13, %r12, %r10;
	mov.b32 	%f60, %r13;
	add.s32 	%r14, %r10, 2130706432;
	mov.b32 	%f61, %r14;
	fma.rn.f32 	%f62, %f57, 0f391FCB8E, 0f3AAF85ED;
	fma.rn.f32 	%f63, %f62, %f57, 0f3C1D9856;
	fma.rn.f32 	%f64, %f63, %f57, 0f3D6357BB;
	fma.rn.f32 	%f65, %f64, %f57, 0f3E75FDEC;
	fma.rn.f32 	%f66, %f65, %f57, 0f3F317218;
	fma.rn.f32 	%f67, %f66, %f57, 0f3F800000;
	mul.f32 	%f68, %f67, %f61;
	mul.f32 	%f69, %f68, %f60;
	selp.f32 	%f133, %f58, %f69, %p9;
	and.pred  	%p10, %p6, %p7;
	@%p10 bra 	$L__BB1_6;
	add.f32 	%f70, %f1, %f1;
	mov.b32 	%r15, %f70;
	and.b32  	%r16, %r15, 2147483647;
	mov.b32 	%f133, %r16;
$L__BB1_6:
	cvta.to.global.u64 	%rd11, %rd3;
	add.s64 	%rd13, %rd11, %rd8;
	ld.global.f32 	%f73, [%rd13];
	cvta.to.global.u64 	%rd14, %rd5;
	add.s64 	%rd15, %rd14, %rd8;
	ld.global.f32 	%f74, [%rd15];
	sub.f32 	%f7, %f73, %f74;
	abs.f32 	%f8, %f7;
	setp.eq.f32 	%p11, %f7, 0f3F800000;
	mov.f32 	%f134, 0f3F800000;
	@%p11 bra 	$L__BB1_11;
	setp.num.f32 	%p12, %f8, %f8;
	@%p12 bra 	$L__BB1_9;
	mov.f32 	%f130, 0f40000000;
	add.rn.f32 	%f134, %f7, %f130;
	bra.uni 	$L__BB1_11;
$L__BB1_9:
	setp.lt.f32 	%p13, %f8, 0f00800000;
	mul.f32 	%f75, %f8, 0f4B800000;
	selp.f32 	%f76, %f75, %f8, %p13;
	mov.b32 	%r17, %f76;
	add.s32 	%r18, %r17, -1060439283;
	and.b32  	%r19, %r18, -8388608;
	sub.s32 	%r20, %r17, %r19;
	mov.b32 	%f77, %r20;
	cvt.rn.f32.s32 	%f78, %r19;
	selp.f32 	%f79, 0fC1C00000, 0f00000000, %p13;
	fma.rn.f32 	%f80, %f78, 0f34000000, %f79;
	add.f32 	%f81, %f77, 0fBF800000;
	add.f32 	%f82, %f77, 0f3F800000;
	rcp.approx.ftz.f32 	%f83, %f82;
	add.f32 	%f84, %f81, %f81;
	mul.f32 	%f85, %f84, %f83;
	mul.f32 	%f86, %f85, %f85;
	neg.f32 	%f87, %f85;
	sub.f32 	%f88, %f81, %f85;
	add.f32 	%f89, %f88, %f88;
	fma.rn.f32 	%f90, %f87, %f81, %f89;
	mul.rn.f32 	%f91, %f83, %f90;
	fma.rn.f32 	%f92, %f86, 0f3A2C32E4, 0f3B52E7DB;
	fma.rn.f32 	%f93, %f92, %f86, 0f3C93BB73;
	fma.rn.f32 	%f94, %f93, %f86, 0f3DF6384F;
	mul.rn.f32 	%f95, %f94, %f86;
	fma.rn.f32 	%f96, %f85, 0f3FB8AA3B, %f80;
	mul.f32 	%f97, %f95, 0f40400000;
	sub.f32 	%f98, %f80, %f96;
	fma.rn.f32 	%f99, %f85, 0f3FB8AA3B, %f98;
	fma.rn.f32 	%f100, %f91, 0f3FB8AA3B, %f99;
	fma.rn.f32 	%f101, %f85, 0f32A55E34, %f100;
	fma.rn.f32 	%f102, %f97, %f91, %f101;
	fma.rn.f32 	%f103, %f95, %f85, %f102;
	add.rn.f32 	%f104, %f96, %f103;
	mov.f32 	%f105, 0f40000000;
	mul.rn.f32 	%f106, %f104, %f105;
	cvt.rni.f32.f32 	%f107, %f106;
	sub.f32 	%f108, %f106, %f107;
	neg.f32 	%f109, %f106;
	fma.rn.f32 	%f110, %f104, 0f40000000, %f109;
	neg.f32 	%f111, %f96;
	add.rn.f32 	%f112, %f104, %f111;
	neg.f32 	%f113, %f112;
	add.rn.f32 	%f114, %f103, %f113;
	fma.rn.f32 	%f115, %f114, 0f40000000, %f110;
	add.f32 	%f116, %f108, %f115;
	setp.gt.f32 	%p14, %f107, 0f00000000;
	selp.b32 	%r21, 0, -2097152000, %p14;
	setp.neu.f32 	%p15, %f7, 0f00000000;
	setp.neu.f32 	%p16, %f8, 0f7F800000;
	setp.lt.f32 	%p17, %f106, 0f00000000;
	selp.f32 	%f117, 0f00000000, 0f7F800000, %p17;
	abs.f32 	%f118, %f106;
	setp.gt.f32 	%p18, %f118, 0f43180000;
	cvt.rzi.s32.f32 	%r22, %f107;
	shl.b32 	%r23, %r22, 23;
	sub.s32 	%r24, %r23, %r21;
	mov.b32 	%f119, %r24;
	add.s32 	%r25, %r21, 2130706432;
	mov.b32 	%f120, %r25;
	fma.rn.f32 	%f121, %f116, 0f391FCB8E, 0f3AAF85ED;
	fma.rn.f32 	%f122, %f121, %f116, 0f3C1D9856;
	fma.rn.f32 	%f123, %f122, %f116, 0f3D6357BB;
	fma.rn.f32 	%f124, %f123, %f116, 0f3E75FDEC;
	fma.rn.f32 	%f125, %f124, %f116, 0f3F317218;
	fma.rn.f32 	%f126, %f125, %f116, 0f3F800000;
	mul.f32 	%f127, %f126, %f120;
	mul.f32 	%f128, %f127, %f119;
	selp.f32 	%f134, %f117, %f128, %p18;
	and.pred  	%p19, %p15, %p16;
	@%p19 bra 	$L__BB1_11;
	add.f32 	%f129, %f7, %f7;
	mov.b32 	%r26, %f129;
	and.b32  	%r27, %r26, 2147483647;
	mov.b32 	%f134, %r27;
$L__BB1_11:
	add.f32 	%f131, %f133, %f134;
	sqrt.rn.f32 	%f132, %f131;
	cvta.to.global.u64 	%rd16, %rd1;
	add.s64 	%rd18, %rd16, %rd8;
	st.global.f32 	[%rd18], %f132;
$L__BB1_12:
	ret;

}
	// .globl	_Z15preval_jacobianPfS_S_S_S_S_S_i
.visible .entry _Z15preval_jacobianPfS_S_S_S_S_S_i(
	.param .u64 .ptr .align 1 _Z15preval_jacobianPfS_S_S_S_S_S_i_param_0,
	.param .u64 .ptr .align 1 _Z15preval_jacobianPfS_S_S_S_S_S_i_param_1,
	.param .u64 .ptr .align 1 _Z15preval_jacobianPfS_S_S_S_S_S_i_param_2,
	.param .u64 .ptr .align 1 _Z15preval_jacobianPfS_S_S_S_S_S_i_param_3,
	.param .u64 .ptr .align 1 _Z15preval_jacobianPfS_S_S_S_S_S_i_param_4,
	.param .u64 .ptr .align 1 _Z15preval_jacobianPfS_S_S_S_S_S_i_param_5,
	.param .u64 .ptr .align 1 _Z15preval_jacobianPfS_S_S_S_S_S_i_param_6,
	.param .u32 _Z15preval_jacobianPfS_S_S_S_S_S_i_param_7
)
{
	.reg .pred 	%p<2>;
	.reg .b32 	%r<6>;
	.reg .b32 	%f<14>;
	.reg .b64 	%rd<23>;

	ld.param.u64 	%rd1, [_Z15preval_jacobianPfS_S_S_S_S_S_i_param_0];
	ld.param.u64 	%rd2, [_Z15preval_jacobianPfS_S_S_S_S_S_i_param_1];
	ld.param.u64 	%rd3, [_Z15preval_jacobianPfS_S_S_S_S_S_i_param_2];
	ld.param.u64 	%rd4, [_Z15preval_jacobianPfS_S_S_S_S_S_i_param_3];
	ld.param.u64 	%rd5, [_Z15preval_jacobianPfS_S_S_S_S_S_i_param_4];
	ld.param.u64 	%rd6, [_Z15preval_jacobianPfS_S_S_S_S_S_i_param_5];
	ld.param.u64 	%rd7, [_Z15preval_jacobianPfS_S_S_S_S_S_i_param_6];
	ld.param.u32 	%r2, [_Z15preval_jacobianPfS_S_S_S_S_S_i_param_7];
	mov.u32 	%r3, %ntid.x;
	mov.u32 	%r4, %ctaid.x;
	mov.u32 	%r5, %tid.x;
	mad.lo.s32 	%r1, %r3, %r4, %r5;
	setp.ge.s32 	%p1, %r1, %r2;
	@%p1 bra 	$L__BB2_2;
	cvta.to.global.u64 	%rd8, %rd2;
	cvta.to.global.u64 	%rd9, %rd3;
	cvta.to.global.u64 	%rd10, %rd4;
	cvta.to.global.u64 	%rd11, %rd5;
	cvta.to.global.u64 	%rd12, %rd6;
	cvta.to.global.u64 	%rd13, %rd7;
	cvta.to.global.u64 	%rd14, %rd1;
	mul.wide.s32 	%rd15, %r1, 4;
	add.s64 	%rd16, %rd8, %rd15;
	ld.global.f32 	%f1, [%rd16];
	add.s64 	%rd17, %rd9, %rd15;
	ld.global.f32 	%f2, [%rd17];
	add.s64 	%rd18, %rd10, %rd15;
	ld.global.f32 	%f3, [%rd18];
	add.s64 	%rd19, %rd11, %rd15;
	ld.global.f32 	%f4, [%rd19];
	add.s64 	%rd20, %rd12, %rd15;
	ld.global.f32 	%f5, [%rd20];
	add.s64 	%rd21, %rd13, %rd15;
	ld.global.f32 	%f6, [%rd21];
	sub.f32 	%f7, %f3, %f1;
	sub.f32 	%f8, %f6, %f2;
	mul.f32 	%f9, %f7, %f8;
	sub.f32 	%f10, %f5, %f1;
	sub.f32 	%f11, %f4, %f2;
	mul.f32 	%f12, %f11, %f10;
	sub.f32 	%f13, %f9, %f12;
	add.s64 	%rd22, %rd14, %rd15;
	st.global.f32 	[%rd22], %f13;
$L__BB2_2:
	ret;

}
	// .globl	_Z14preval_normalsPfS_S_S_S_S_S_S_S_S_S_S_PiS0_i
.visible .entry _Z14preval_normalsPfS_S_S_S_S_S_S_S_S_S_S_PiS0_i(
	.param .u64 .ptr .align 1 _Z14preval_normalsPfS_S_S_S_S_S_S_S_S_S_S_PiS0_i_param_0,
	.param .u64 .ptr .align 1 _Z14preval_normalsPfS_S_S_S_S_S_S_S_S_S_S_PiS0_i_param_1,
	.param .u64 .ptr .align 1 _Z14preval_normalsPfS_S_S_S_S_S_S_S_S_S_S_PiS0_i_param_2,
	.param .u64 .ptr .align 1 _Z14preval_normalsPfS_S_S_S_S_S_S_S_S_S_S_PiS0_i_param_3,
	.param .u64 .ptr .align 1 _Z14preval_normalsPfS_S_S_S_S_S_S_S_S_S_S_PiS0_i_param_4,
	.param .u64 .ptr .align 1 _Z14preval_normalsPfS_S_S_S_S_S_S_S_S_S_S_PiS0_i_param_5,
	.param .u64 .ptr .align 1 _Z14preval_normalsPfS_S_S_S_S_S_S_S_S_S_S_PiS0_i_param_6,
	.param .u64 .ptr .align 1 _Z14preval_normalsPfS_S_S_S_S_S_S_S_S_S_S_PiS0_i_param_7,
	.param .u64 .ptr .align 1 _Z14preval_normalsPfS_S_S_S_S_S_S_S_S_S_S_PiS0_i_param_8,
	.param .u64 .ptr .align 1 _Z14preval_normalsPfS_S_S_S_S_S_S_S_S_S_S_PiS0_i_param_9,
	.param .u64 .ptr .align 1 _Z14preval_normalsPfS_S_S_S_S_S_S_S_S_S_S_PiS0_i_param_10,
	.param .u64 .ptr .align 1 _Z14preval_normalsPfS_S_S_S_S_S_S_S_S_S_S_PiS0_i_param_11,
	.param .u64 .ptr .align 1 _Z14preval_normalsPfS_S_S_S_S_S_S_S_S_S_S_PiS0_i_param_12,
	.param .u64 .ptr .align 1 _Z14preval_normalsPfS_S_S_S_S_S_S_S_S_S_S_PiS0_i_param_13,
	.param .u32 _Z14preval_normalsPfS_S_S_S_S_S_S_S_S_S_S_PiS0_i_param_14
)
{
	.reg .pred 	%p<24>;
	.reg .b32 	%r<30>;
	.reg .b32 	%f<157>;
	.reg .b64 	%rd<51>;
	.reg .b64 	%fd<9>;

	ld.param.u64 	%rd2, [_Z14preval_normalsPfS_S_S_S_S_S_S_S_S_S_S_PiS0_i_param_1];
	ld.param.u64 	%rd4, [_Z14preval_normalsPfS_S_S_S_S_S_S_S_S_S_S_PiS0_i_param_3];
	ld.param.u64 	%rd5, [_Z14preval_normalsPfS_S_S_S_S_S_S_S_S_S_S_PiS0_i_param_4];
	ld.param.u64 	%rd6, [_Z14preval_normalsPfS_S_S_S_S_S_S_S_S_S_S_PiS0_i_param_5];
	ld.param.u64 	%rd8, [_Z14preval_normalsPfS_S_S_S_S_S_S_S_S_S_S_PiS0_i_param_7];
	ld.param.u64 	%rd9, [_Z14preval_normalsPfS_S_S_S_S_S_S_S_S_S_S_PiS0_i_param_8];
	ld.param.u64 	%rd10, [_Z14preval_normalsPfS_S_S_S_S_S_S_S_S_S_S_PiS0_i_param_9];
	ld.param.u64 	%rd11, [_Z14preval_normalsPfS_S_S_S_S_S_S_S_S_S_S_PiS0_i_param_10];
	ld.param.u64 	%rd12, [_Z14preval_normalsPfS_S_S_S_S_S_S_S_S_S_S_PiS0_i_param_11];
	ld.param.u64 	%rd13, [_Z14preval_normalsPfS_S_S_S_S_S_S_S_S_S_S_PiS0_i_param_12];
	ld.param.u64 	%rd14, [_Z14preval_normalsPfS_S_S_S_S_S_S_S_S_S_S_PiS0_i_param_13];
	ld.param.u32 	%r4, [_Z14preval_normalsPfS_S_S_S_S_S_S_S_S_S_S_PiS0_i_param_14];
	mov.u32 	%r5, %ntid.x;
	mov.u32 	%r6, %ctaid.x;
	mov.u32 	%r7, %tid.x;
	mad.lo.s32 	%r1, %r5, %r6, %r7;
	setp.ge.s32 	%p1, %r1, %r4;
	@%p1 bra 	$L__BB3_18;
	ld.param.u64 	%rd49, [_Z14preval_normalsPfS_S_S_S_S_S_S_S_S_S_S_PiS0_i_param_2];
	cvta.to.global.u64 	%rd15, %rd13;
	cvta.to.global.u64 	%rd16, %rd14;
	cvta.to.global.u64 	%rd17, %rd49;
	cvta.to.global.u64 	%rd18, %rd4;
	cvta.to.global.u64 	%rd19, %rd5;
	cvta.to.global.u64 	%rd20, %rd6;
	mul.wide.s32 	%rd21, %r1, 4;
	add.s64 	%rd22, %rd15, %rd21;
	ld.global.u32 	%r2, [%rd22];
	add.s64 	%rd23, %rd16, %rd21;
	ld.global.u32 	%r3, [%rd23];
	add.s64 	%rd24, %rd17, %rd21;
	ld.global.f32 	%f1, [%rd24];
	add.s64 	%rd25, %rd18, %rd21;
	ld.global.f32 	%f2, [%rd25];
	add.s64 	%rd26, %rd19, %rd21;
	ld.global.f32 	%f3, [%rd26];
	add.s64 	%rd27, %rd20, %rd21;
	ld.global.f32 	%f4, [%rd27];
	sub.f32 	%f5, %f3, %f1;
	sub.f32 	%f6, %f4, %f2;
	abs.f32 	%f7, %f5;
	setp.eq.f32 	%p2, %f5, 0f3F800000;
	mov.f32 	%f153, 0f3F800000;
	@%p2 bra 	$L__BB3_6;
	setp.num.f32 	%p3, %f7, %f7;
	@%p3 bra 	$L__BB3_4;
	mov.f32 	%f82, 0f40000000;
	add.rn.f32 	%f153, %f5, %f82;
	bra.uni 	$L__BB3_6;
$L__BB3_4:
	setp.lt.f32 	%p4, %f7, 0f00800000;
	mul.f32 	%f27, %f7, 0f4B800000;
	selp.f32 	%f28, %f27, %f7, %p4;
	mov.b32 	%r8, %f28;
	add.s32 	%r9, %r8, -1060439283;
	and.b32  	%r10, %r9, -8388608;
	sub.s32 	%r11, %r8, %r10;
	mov.b32 	%f29, %r11;
	cvt.rn.f32.s32 	%f30, %r10;
	selp.f32 	%f31, 0fC1C00000, 0f00000000, %p4;
	fma.rn.f32 	%f32, %f30, 0f34000000, %f31;
	add.f32 	%f33, %f29, 0fBF800000;
	add.f32 	%f34, %f29, 0f3F800000;
	rcp.approx.ftz.f32 	%f35, %f34;
	add.f32 	%f36, %f33, %f33;
	mul.f32 	%f37, %f36, %f35;
	mul.f32 	%f38, %f37, %f37;
	neg.f32 	%f39, %f37;
	sub.f32 	%f40, %f33, %f37;
	add.f32 	%f41, %f40, %f40;
	fma.rn.f32 	%f42, %f39, %f33, %f41;
	mul.rn.f32 	%f43, %f35, %f42;
	fma.rn.f32 	%f44, %f38, 0f3A2C32E4, 0f3B52E7DB;
	fma.rn.f32 	%f45, %f44, %f38, 0f3C93BB73;
	fma.rn.f32 	%f46, %f45, %f38, 0f3DF6384F;
	mul.rn.f32 	%f47, %f46, %f38;
	fma.rn.f32 	%f48, %f37, 0f3FB8AA3B, %f32;
	mul.f32 	%f49, %f47, 0f40400000;
	sub.f32 	%f50, %f32, %f48;
	fma.rn.f32 	%f51, %f37, 0f3FB8AA3B, %f50;
	fma.rn.f32 	%f52, %f43, 0f3FB8AA3B, %f51;
	fma.rn.f32 	%f53, %f37, 0f32A55E34, %f52;
	fma.rn.f32 	%f54, %f49, %f43, %f53;
	fma.rn.f32 	%f55, %f47, %f37, %f54;
	add.rn.f32 	%f56, %f48, %f55;
	mov.f32 	%f57, 0f40000000;
	mul.rn.f32 	%f58, %f56, %f57;
	cvt.rni.f32.f32 	%f59, %f58;
	sub.f32 	%f60, %f58, %f59;
	neg.f32 	%f61, %f58;
	fma.rn.f32 	%f62, %f56, 0f40000000, %f61;
	neg.f32 	%f63, %f48;
	add.rn.f32 	%f64, %f56, %f63;
	neg.f32 	%f65, %f64;
	add.rn.f32 	%f66, %f55, %f65;
	fma.rn.f32 	%f67, %f66, 0f40000000, %f62;
	add.f32 	%f68, %f60, %f67;
	setp.gt.f32 	%p5, %f59, 0f00000000;
	selp.b32 	%r12, 0, -2097152000, %p5;
	setp.neu.f32 	%p6, %f5, 0f00000000;
	setp.neu.f32 	%p7, %f7, 0f7F800000;
	setp.lt.f32 	%p8, %f58, 0f00000000;
	selp.f32 	%f69, 0f00000000, 0f7F800000, %p8;
	abs.f32 	%f70, %f58;
	setp.gt.f32 	%p9, %f70, 0f43180000;
	cvt.rzi.s32.f32 	%r13, %f59;
	shl.b32 	%r14, %r13, 23;
	sub.s32 	%r15, %r14, %r12;
	mov.b32 	%f71, %r15;
	add.s32 	%r16, %r12, 2130706432;
	mov.b32 	%f72, %r16;
	fma.rn.f32 	%f73, %f68, 0f391FCB8E, 0f3AAF85ED;
	fma.rn.f32 	%f74, %f73, %f68, 0f3C1D9856;
	fma.rn.f32 	%f75, %f74, %f68, 0f3D6357BB;
	fma.rn.f32 	%f76, %f75, %f68, 0f3E75FDEC;
	fma.rn.f32 	%f77, %f76, %f68, 0f3F317218;
	fma.rn.f32 	%f78, %f77, %f68, 0f3F800000;
	mul.f32 	%f79, %f78, %f72;
	mul.f32 	%f80, %f79, %f71;
	selp.f32 	%f153, %f69, %f80, %p9;
	and.pred  	%p10, %p6, %p7;
	@%p10 bra 	$L__BB3_6;
	add.f32 	%f81, %f5, %f5;
	mov.b32 	%r17, %f81;
	and.b32  	%r18, %r17, 2147483647;
	mov.b32 	%f153, %r18;
$L__BB3_6:
	abs.f32 	%f12, %f6;
	setp.eq.f32 	%p11, %f6, 0f3F800000;
	mov.f32 	%f154, 0f3F800000;
	@%p11 bra 	$L__BB3_11;
	setp.num.f32 	%p12, %f12, %f12;
	@%p12 bra 	$L__BB3_9;
	mov.f32 	%f139, 0f40000000;
	add.rn.f32 	%f154, %f6, %f139;
	bra.uni 	$L__BB3_11;
$L__BB3_9:
	setp.lt.f32 	%p13, %f12, 0f00800000;
	mul.f32 	%f84, %f12, 0f4B800000;
	selp.f32 	%f85, %f84, %f12, %p13;
	mov.b32 	%r19, %f85;
	add.s32 	%r20, %r19, -1060439283;
	and.b32  	%r21, %r20, -8388608;
	sub.s32 	%r22, %r19, %r21;
	mov.b32 	%f86, %r22;
	cvt.rn.f32.s32 	%f87, %r21;
	selp.f32 	%f88, 0fC1C00000, 0f00000000, %p13;
	fma.rn.f32 	%f89, %f87, 0f34000000, %f88;
	add.f32 	%f90, %f86, 0fBF800000;
	add.f32 	%f91, %f86, 0f3F800000;
	rcp.approx.ftz.f32 	%f92, %f91;
	add.f32 	%f93, %f90, %f90;
	mul.f32 	%f94, %f93, %f92;
	mul.f32 	%f95, %f94, %f94;
	neg.f32 	%f96, %f94;
	sub.f32 	%f97, %f90, %f94;
	add.f32 	%f98, %f97, %f97;
	fma.rn.f32 	%f99, %f96, %f90, %f98;
	mul.rn.f32 	%f100, %f92, %f99;
	fma.rn.f32 	%f101, %f95, 0f3A2C32E4, 0f3B52E7DB;
	fma.rn.f32 	%f102, %f101, %f95, 0f3C93BB73;
	fma.rn.f32 	%f103, %f102, %f95, 0f3DF6384F;
	mul.rn.f32 	%f104, %f103, %f95;
	fma.rn.f32 	%f105, %f94, 0f3FB8AA3B, %f89;
	mul.f32 	%f106, %f104, 0f40400000;
	sub.f32 	%f107, %f89, %f105;
	fma.rn.f32 	%f108, %f94, 0f3FB8AA3B, %f107;
	fma.rn.f32 	%f109, %f100, 0f3FB8AA3B, %f108;
	fma.rn.f32 	%f110, %f94, 0f32A55E34, %f109;
	fma.rn.f32 	%f111, %f106, %f100, %f110;
	fma.rn.f32 	%f112, %f104, %f94, %f111;
	add.rn.f32 	%f113, %f105, %f112;
	mov.f32 	%f114, 0f40000000;
	mul.rn.f32 	%f115, %f113, %f114;
	cvt.rni.f32.f32 	%f116, %f115;
	sub.f32 	%f117, %f115, %f116;
	neg.f32 	%f118, %f115;
	fma.rn.f32 	%f119, %f113, 0f40000000, %f118;
	neg.f32 	%f120, %f105;
	add.rn.f32 	%f121, %f113, %f120;
	neg.f32 	%f122, %f121;
	add.rn.f32 	%f123, %f112, %f122;
	fma.rn.f32 	%f124, %f123, 0f40000000, %f119;
	add.f32 	%f125, %f117, %f124;
	setp.gt.f32 	%p14, %f116, 0f00000000;
	selp.b32 	%r23, 0, -2097152000, %p14;
	setp.neu.f32 	%p15, %f6, 0f00000000;
	setp.neu.f32 	%p16, %f12, 0f7F800000;
	setp.lt.f32 	%p17, %f115, 0f00000000;
	selp.f32 	%f126, 0f00000000, 0f7F800000, %p17;
	abs.f32 	%f127, %f115;
	setp.gt.f32 	%p18, %f127, 0f43180000;
	cvt.rzi.s32.f32 	%r24, %f116;
	shl.b32 	%r25, %r24, 23;
	sub.s32 	%r26, %r25, %r23;
	mov.b32 	%f128, %r26;
	add.s32 	%r27, %r23, 2130706432;
	mov.b32 	%f129, %r27;
	fma.rn.f32 	%f130, %f125, 0f391FCB8E, 0f3AAF85ED;
	fma.rn.f32 	%f131, %f130, %f125, 0f3C1D9856;
	fma.rn.f32 	%f132, %f131, %f125, 0f3D6357BB;
	fma.rn.f32 	%f133, %f132, %f125, 0f3E75FDEC;
	fma.rn.f32 	%f134, %f133, %f125, 0f3F317218;
	fma.rn.f32 	%f135, %f134, %f125, 0f3F800000;
	mul.f32 	%f136, %f135, %f129;
	mul.f32 	%f137, %f136, %f128;
	selp.f32 	%f154, %f126, %f137, %p18;
	and.pred  	%p19, %p15, %p16;
	@%p19 bra 	$L__BB3_11;
	add.f32 	%f138, %f6, %f6;
	mov.b32 	%r28, %f138;
	and.b32  	%r29, %r28, 2147483647;
	mov.b32 	%f154, %r29;
$L__BB3_11:
	add.f32 	%f17, %f153, %f154;
	setp.eq.s32 	%p20, %r3, 3;
	@%p20 bra 	$L__BB3_16;
	setp.eq.s32 	%p21, %r3, 2;
	@%p21 bra 	$L__BB3_15;
	setp.ne.s32 	%p22, %r3, 1;
	@%p22 bra 	$L__BB3_17;
	cvta.to.global.u64 	%rd38, %rd11;
	mul.wide.s32 	%rd39, %r2, 4;
	add.s64 	%rd40, %rd38, %rd39;
	ld.global.f32 	%f155, [%rd40];
	cvta.to.global.u64 	%rd41, %rd12;
	add.s64 	%rd42, %rd41, %rd39;
	ld.global.f32 	%f156, [%rd42];
	bra.uni 	$L__BB3_17;
$L__BB3_15:
	ld.param.u64 	%rd50, [_Z14preval_normalsPfS_S_S_S_S_S_S_S_S_S_S_PiS0_i_param_6];
	cvta.to.global.u64 	%rd33, %rd50;
	mul.wide.s32 	%rd34, %r2, 4;
	add.s64 	%rd35, %rd33, %rd34;
	ld.global.f32 	%f155, [%rd35];
	cvta.to.global.u64 	%rd36, %rd8;
	add.s64 	%rd37, %rd36, %rd34;
	ld.global.f32 	%f156, [%rd37];
	bra.uni 	$L__BB3_17;
$L__BB3_16:
	cvta.to.global.u64 	%rd28, %rd9;
	mul.wide.s32 	%rd29, %r2, 4;
	add.s64 	%rd30, %rd28, %rd29;
	ld.global.f32 	%f155, [%rd30];
	cvta.to.global.u64 	%rd31, %rd10;
	add.s64 	%rd32, %rd31, %rd29;
	ld.global.f32 	%f156, [%rd32];
$L__BB3_17:
	ld.param.u64 	%rd48, [_Z14preval_normalsPfS_S_S_S_S_S_S_S_S_S_S_PiS0_i_param_0];
	sqrt.rn.f32 	%f141, %f17;
	cvt.f64.f32 	%fd1, %f155;
	add.f32 	%f142, %f1, %f3;
	cvt.f64.f32 	%fd2, %f142;
	mul.f64 	%fd3, %fd2, 0d3FE0000000000000;
	sub.f64 	%fd4, %fd1, %fd3;
	cvt.rn.f32.f64 	%f143, %fd4;
	cvt.f64.f32 	%fd5, %f156;
	add.f32 	%f144, %f2, %f4;
	cvt.f64.f32 	%fd6, %f144;
	mul.f64 	%fd7, %fd6, 0d3FE0000000000000;
	sub.f64 	%fd8, %fd5, %fd7;
	cvt.rn.f32.f64 	%f145, %fd8;
	mul.f32 	%f146, %f5, %f145;
	mul.f32 	%f147, %f6, %f143;
	setp.lt.f32 	%p23, %f146, %f147;
	neg.f32 	%f148, %f141;
	selp.f32 	%f149, %f148, %f141, %p23;
	neg.f32 	%f150, %f6;
	div.rn.f32 	%f151, %f150, %f149;
	cvta.to.global.u64 	%rd43, %rd48;
	mul.wide.s32 	%rd44, %r1, 4;
	add.s64 	%rd45, %rd43, %rd44;
	st.global.f32 	[%rd45], %f151;
	div.rn.f32 	%f152, %f5, %f149;
	cvta.to.global.u64 	%rd46, %rd2;
	add.s64 	%rd47, %rd46, %rd44;
	st.global.f32 	[%rd47], %f152;
$L__BB3_18:
	ret;

}
	// .globl	_Z12eval_riemannPfS_S_S_S_S_S_S_S_S_S_S_PiS0_S0_S0_S_S_iiii
.visible .entry _Z12eval_riemannPfS_S_S_S_S_S_S_S_S_S_S_PiS0_S0_S0_S_S_iiii(
	.param .u64 .ptr .align 1 _Z12eval_riemannPfS_S_S_S_S_S_S_S_S_S_S_PiS0_S0_S0_S_S_iiii_param_0,
	.param .u64 .ptr .align 1 _Z12eval_riemannPfS_S_S_S_S_S_S_S_S_S_S_PiS0_S0_S0_S_S_iiii_param_1,
	.param .u64 .ptr .align 1 _Z12eval_riemannPfS_S_S_S_S_S_S_S_S_S_S_PiS0_S0_S0_S_S_iiii_param_2,
	.param .u64 .ptr .align 1 _Z12eval_riemannPfS_S_S_S_S_S_S_S_S_S_S_PiS0_S0_S0_S_S_iiii_param_3,
	.param .u64 .ptr .align 1 _Z12eval_riemannPfS_S_S_S_S_S_S_S_S_S_S_PiS0_S0_S0_S_S_iiii_param_4,
	.param .u64 .ptr .align 1 _Z12eval_riemannPfS_S_S_S_S_S_S_S_S_S_S_PiS0_S0_S0_S_S_iiii_param_5,
	.param .u64 .ptr .align 1 _Z12eval_riemannPfS_S_S_S_S_S_S_S_S_S_S_PiS0_S0_S0_S_S_iiii_param_6,
	.param .u64 .ptr .align 1 _Z12eval_riemannPfS_S_S_S_S_S_S_S_S_S_S_PiS0_S0_S0_S_S_iiii_param_7,
	.param .u64 .ptr .align 1 _Z12eval_riemannPfS_S_S_S_S_S_S_S_S_S_S_PiS0_S0_S0_S_S_iiii_param_8,
	.param .u64 .ptr .align 1 _Z12eval_riemannPfS_S_S_S_S_S_S_S_S_S_S_PiS0_S0_S0_S_S_iiii_param_9,
	.param .u64 .ptr .align 1 _Z12eval_riemannPfS_S_S_S_S_S_S_S_S_S_S_PiS0_S0_S0_S_S_iiii_param_10,
	.param .u64 .ptr .align 1 _Z12eval_riemannPfS_S_S_S_S_S_S_S_S_S_S_PiS0_S0_S0_S_S_iiii_param_11,
	.param .u64 .ptr .align 1 _Z12eval_riemannPfS_S_S_S_S_S_S_S_S_S_S_PiS0_S0_S0_S_S_iiii_param_12,
	.param .u64 .ptr .align 1 _Z12eval_riemannPfS_S_S_S_S_S_S_S_S_S_S_PiS0_S0_S0_S_S_iiii_param_13,
	.param .u64 .ptr .align 1 _Z12eval_riemannPfS_S_S_S_S_S_S_S_S_S_S_PiS0_S0_S0_S_S_iiii_param_14,
	.param .u64 .ptr .align 1 _Z12eval_riemannPfS_S_S_S_S_S_S_S_S_S_S_PiS0_S0_S0_S_S_iiii_param_15,
	.param .u64 .ptr .align 1 _Z12eval_riemannPfS_S_S_S_S_S_S_S_S_S_S_PiS0_S0_S0_S_S_iiii_param_16,
	.param .u64 .ptr .align 1 _Z12eval_riemannPfS_S_S_S_S_S_S_S_S_S_S_PiS0_S0_S0_S_S_iiii_param_17,
	.param .u32 _Z12eval_riemannPfS_S_S_S_S_S_S_S_S_S_S_PiS0_S0_S0_S_S_iiii_param_18,
	.param .u32 _Z12eval_riemannPfS_S_S_S_S_S_S_S_S_S_S_PiS0_S0_S0_S_S_iiii_param_19,
	.param .u32 _Z12eval_riemannPfS_S_S_S_S_S_S_S_S_S_S_PiS0_S0_S0_S_S_iiii_param_20,
	.param .u32 _Z12eval_riemannPfS_S_S_S_S_S_S_S_S_S_S_PiS0_S0_S0_S_S_iiii_param_21
)
{
	.local .align 8 .b8 	__local_depot4[80];
	.reg .b64 	%SP;
	.reg .b64 	%SPL;
	.reg .pred 	%p<37>;
	.reg .b32 	%r<92>;
	.reg .b32 	%f<147>;
	.reg .b64 	%rd<139>;
	.reg .b64 	%fd<9>;

	mov.u64 	%SPL, __local_depot4;
	ld.param.u64 	%rd15, [_Z12eval_riemannPfS_S_S_S_S_S_S_S_S_S_S_PiS0_S0_S0_S_S_iiii_param_0];
	ld.param.u64 	%rd8, [_Z12eval_riemannPfS_S_S_S_S_S_S_S_S_S_S_PiS0_S0_S0_S_S_iiii_param_2];
	ld.param.u64 	%rd9, [_Z12eval_riemannPfS_S_S_S_S_S_S_S_S_S_S_PiS0_S0_S0_S_S_iiii_param_4];
	ld.param.u64 	%rd10, [_Z12eval_riemannPfS_S_S_S_S_S_S_S_S_S_S_PiS0_S0_S0_S_S_iiii_param_11];
	ld.param.u64 	%rd11, [_Z12eval_riemannPfS_S_S_S_S_S_S_S_S_S_S_PiS0_S0_S0_S_S_iiii_param_12];
	ld.param.u64 	%rd12, [_Z12eval_riemannPfS_S_S_S_S_S_S_S_S_S_S_PiS0_S0_S0_S_S_iiii_param_13];
	ld.param.u64 	%rd13, [_Z12eval_riemannPfS_S_S_S_S_S_S_S_S_S_S_PiS0_S0_S0_S_S_iiii_param_16];
	ld.param.u64 	%rd14, [_Z12eval_riemannPfS_S_S_S_S_S_S_S_S_S_S_PiS0_S0_S0_S_S_iiii_param_17];
	ld.param.u32 	%r42, [_Z12eval_riemannPfS_S_S_S_S_S_S_S_S_S_S_PiS0_S0_S0_S_S_iiii_param_18];
	ld.param.u32 	%r43, [_Z12eval_riemannPfS_S_S_S_S_S_S_S_S_S_S_PiS0_S0_S0_S_S_iiii_param_19];
	ld.param.u32 	%r44, [_Z12eval_riemannPfS_S_S_S_S_S_S_S_S_S_S_PiS0_S0_S0_S_S_iiii_param_20];
	ld.param.u32 	%r45, [_Z12eval_riemannPfS_S_S_S_S_S_S_S_S_S_S_PiS0_S0_S0_S_S_iiii_param_21];
	cvta.to.global.u64 	%rd1, %rd15;
	add.u64 	%rd2, %SPL, 0;
	add.u64 	%rd3, %SPL, 40;
	mov.u32 	%r46, %ntid.x;
	mov.u32 	%r47, %ctaid.x;
	mov.u32 	%r48, %tid.x;
	mad.lo.s32 	%r1, %r46, %r47, %r48;
	setp.ge.s32 	%p1, %r1, %r44;
	@%p1 bra 	$L__BB4_45;
	cvta.to.global.u64 	%rd18, %rd11;
	cvta.to.global.u64 	%rd19, %rd12;
	cvta.to.global.u64 	%rd20, %rd9;
	cvta.to.global.u64 	%rd21, %rd13;
	cvta.to.global.u64 	%rd22, %rd14;
	mul.wide.s32 	%rd23, %r1, 4;
	add.s64 	%rd24, %rd18, %rd23;
	ld.global.u32 	%r2, [%rd24];
	add.s64 	%rd25, %rd19, %rd23;
	ld.global.u32 	%r3, [%rd25];
	add.s64 	%rd26, %rd20, %rd23;
	ld.global.f32 	%f1, [%rd26];
	add.s64 	%rd27, %rd21, %rd23;
	ld.global.f32 	%f2, [%rd27];
	add.s64 	%rd28, %rd22, %rd23;
	ld.global.f32 	%f3, [%rd28];
	setp.eq.s32 	%p2, %r3, -1;
	@%p2 bra 	$L__BB4_14;
	setp.lt.s32 	%p3, %r43, 0;
	@%p3 bra 	$L__BB4_27;
	add.s32 	%r4, %r43, 1;
	setp.lt.u32 	%p4, %r43, 7;
	mov.b32 	%r85, 0;
	@%p4 bra 	$L__BB4_6;
	mov.b32 	%r78, 0;
	mul.wide.s32 	%rd36, %r45, 4;
	and.b32  	%r85, %r4, -8;
$L__BB4_5:
	.pragma "nounroll";
	mul.lo.s32 	%r51, %r78, %r45;
	add.s32 	%r52, %r51, %r2;
	mul.wide.s32 	%rd29, %r52, 4;
	add.s64 	%rd30, %rd1, %rd29;
	ld.global.f32 	%f44, [%rd30];
	mul.wide.u32 	%rd31, %r78, 4;
	add.s64 	%rd32, %rd2, %rd31;
	add.s32 	%r53, %r51, %r3;
	mul.wide.s32 	%rd33, %r53, 4;
	add.s64 	%rd34, %rd1, %rd33;
	ld.global.f32 	%f45, [%rd34];
	add.s64 	%rd35, %rd3, %rd31;
	add.s64 	%rd37, %rd30, %rd36;
	ld.global.f32 	%f46, [%rd37];
	st.local.v2.f32 	[%rd32], {%f44, %f46};
	add.s64 	%rd38, %rd34, %rd36;
	ld.global.f32 	%f47, [%rd38];
	st.local.v2.f32 	[%rd35], {%f45, %f47};
	add.s64 	%rd39, %rd37, %rd36;
	ld.global.f32 	%f48, [%rd39];
	add.s64 	%rd40, %rd38, %rd36;
	ld.global.f32 	%f49, [%rd40];
	add.s64 	%rd41, %rd39, %rd36;
	ld.global.f32 	%f50, [%rd41];
	st.local.v2.f32 	[%rd32+8], {%f48, %f50};
	add.s64 	%rd42, %rd40, %rd36;
	ld.global.f32 	%f51, [%rd42];
	st.local.v2.f32 	[%rd35+8], {%f49, %f51};
	add.s64 	%rd43, %rd41, %rd36;
	ld.global.f32 	%f52, [%rd43];
	add.s64 	%rd44, %rd42, %rd36;
	ld.global.f32 	%f53, [%rd44];
	add.s64 	%rd45, %rd43, %rd36;
	ld.global.f32 	%f54, [%rd45];
	st.local.v2.f32 	[%rd32+16], {%f52, %f54};
	add.s64 	%rd46, %rd44, %rd36;
	ld.global.f32 	%f55, [%rd46];
	st.local.v2.f32 	[%rd35+16], {%f53, %f55};
	add.s64 	%rd47, %rd45, %rd36;
	ld.global.f32 	%f56, [%rd47];
	add.s64 	%rd48, %rd46, %rd36;
	ld.global.f32 	%f57, [%rd48];
	add.s64 	%rd49, %rd47, %rd36;
	ld.global.f32 	%f58, [%rd49];
	st.local.v2.f32 	[%rd32+24], {%f56, %f58};
	add.s64 	%rd50, %rd48, %rd36;
	ld.global.f32 	%f59, [%rd50];
	st.local.v2.f32 	[%rd35+24], {%f57, %f59};
	add.s32 	%r78, %r78, 8;
	setp.eq.s32 	%p5, %r78, %r85;
	@%p5 bra 	$L__BB4_6;
	bra.uni 	$L__BB4_5;
$L__BB4_6:
	and.b32  	%r25, %r4, 7;
	setp.eq.s32 	%p6, %r25, 0;
	@%p6 bra 	$L__BB4_27;
	setp.lt.u32 	%p7, %r25, 4;
	@%p7 bra 	$L__BB4_9;
	mul.lo.s32 	%r54, %r85, %r45;
	add.s32 	%r55, %r54, %r2;
	mul.wide.s32 	%rd51, %r55, 4;
	add.s64 	%rd52, %rd1, %rd51;
	ld.global.f32 	%f60, [%rd52];
	mul.wide.u32 	%rd53, %r85, 4;
	add.s64 	%rd54, %rd2, %rd53;
	st.local.f32 	[%rd54], %f60;
	add.s32 	%r56, %r54, %r3;
	mul.wide.s32 	%rd55, %r56, 4;
	add.s64 	%rd56, %rd1, %rd55;
	ld.global.f32 	%f61, [%rd56];
	add.s64 	%rd57, %rd3, %rd53;
	st.local.f32 	[%rd57], %f61;
	mul.wide.s32 	%rd58, %r45, 4;
	add.s64 	%rd59, %rd52, %rd58;
	ld.global.f32 	%f62, [%rd59];
	st.local.f32 	[%rd54+4], %f62;
	add.s64 	%rd60, %rd56, %rd58;
	ld.global.f32 	%f63, [%rd60];
	st.local.f32 	[%rd57+4], %f63;
	add.s64 	%rd61, %rd59, %rd58;
	ld.global.f32 	%f64, [%rd61];
	st.local.f32 	[%rd54+8], %f64;
	add.s64 	%rd62, %rd60, %rd58;
	ld.global.f32 	%f65, [%rd62];
	st.local.f32 	[%rd57+8], %f65;
	add.s64 	%rd63, %rd61, %rd58;
	ld.global.f32 	%f66, [%rd63];
	st.local.f32 	[%rd54+12], %f66;
	add.s64 	%rd64, %rd62, %rd58;
	ld.global.f32 	%f67, [%rd64];
	st.local.f32 	[%rd57+12], %f67;
	add.s32 	%r85, %r85, 4;
$L__BB4_9:
	and.b32  	%r57, %r4, 3;
	setp.eq.s32 	%p8, %r57, 0;
	@%p8 bra 	$L__BB4_27;
	setp.eq.s32 	%p9, %r57, 1;
	@%p9 bra 	$L__BB4_12;
	mul.lo.s32 	%r58, %r85, %r45;
	add.s32 	%r59, %r58, %r2;
	mul.wide.s32 	%rd65, %r59, 4;
	add.s64 	%rd66, %rd1, %rd65;
	ld.global.f32 	%f68, [%rd66];
	mul.wide.u32 	%rd67, %r85, 4;
	add.s64 	%rd68, %rd2, %rd67;
	st.local.f32 	[%rd68], %f68;
	add.s32 	%r60, %r58, %r3;
	mul.wide.s32 	%rd69, %r60, 4;
	add.s64 	%rd70, %rd1, %rd69;
	ld.global.f32 	%f69, [%rd70];
	add.s64 	%rd71, %rd3, %rd67;
	st.local.f32 	[%rd71], %f69;
	mul.wide.s32 	%rd72, %r45, 4;
	add.s64 	%rd73, %rd66, %rd72;
	ld.global.f32 	%f70, [%rd73];
	st.local.f32 	[%rd68+4], %f70;
	add.s64 	%rd74, %rd70, %rd72;
	ld.global.f32 	%f71, [%rd74];
	st.local.f32 	[%rd71+4], %f71;
	add.s32 	%r85, %r85, 2;
$L__BB4_12:
	and.b32  	%r61, %r43, 1;
	setp.eq.b32 	%p10, %r61, 1;
	@%p10 bra 	$L__BB4_27;
	mul.lo.s32 	%r62, %r85, %r45;
	add.s32 	%r63, %r62, %r2;
	mul.wide.s32 	%rd75, %r63, 4;
	add.s64 	%rd76, %rd1, %rd75;
	ld.global.f32 	%f72, [%rd76];
	mul.wide.u32 	%rd77, %r85, 4;
	add.s64 	%rd78, %rd2, %rd77;
	st.local.f32 	[%rd78], %f72;
	add.s32 	%r64, %r62, %r3;
	mul.wide.s32 	%rd79, %r64, 4;
	add.s64 	%rd80, %rd1, %rd79;
	ld.global.f32 	%f73, [%rd80];
	add.s64 	%rd81, %rd3, %rd77;
	st.local.f32 	[%rd81], %f73;
	bra.uni 	$L__BB4_27;
$L__BB4_14:
	setp.lt.s32 	%p11, %r43, 0;
	@%p11 bra 	$L__BB4_27;
	add.s32 	%r5, %r43, 1;
	and.b32  	%r6, %r5, 15;
	setp.lt.u32 	%p12, %r43, 15;
	mov.b32 	%r80, 0;
	@%p12 bra 	$L__BB4_18;
	and.b32  	%r80, %r5, -16;
	mov.b32 	%r79, 0;
	mul.wide.s32 	%rd87, %r45, 4;
$L__BB4_17:
	.pragma "nounroll";
	mad.lo.s32 	%r67, %r79, %r45, %r2;
	mul.wide.s32 	%rd82, %r67, 4;
	add.s64 	%rd83, %rd1, %rd82;
	ld.global.f32 	%f74, [%rd83];
	mul.wide.u32 	%rd84, %r79, 4;
	add.s64 	%rd85, %rd2, %rd84;
	add.s64 	%rd86, %rd3, %rd84;
	add.s64 	%rd88, %rd83, %rd87;
	ld.global.f32 	%f75, [%rd88];
	st.local.v2.f32 	[%rd85], {%f74, %f75};
	st.local.v2.f32 	[%rd86], {%f74, %f75};
	add.s64 	%rd89, %rd88, %rd87;
	ld.global.f32 	%f76, [%rd89];
	add.s64 	%rd90, %rd89, %rd87;
	ld.global.f32 	%f77, [%rd90];
	st.local.v2.f32 	[%rd85+8], {%f76, %f77};
	st.local.v2.f32 	[%rd86+8], {%f76, %f77};
	add.s64 	%rd91, %rd90, %rd87;
	ld.global.f32 	%f78, [%rd91];
	add.s64 	%rd92, %rd91, %rd87;
	ld.global.f32 	%f79, [%rd92];
	st.local.v2.f32 	[%rd85+16], {%f78, %f79};
	st.local.v2.f32 	[%rd86+16], {%f78, %f79};
	add.s64 	%rd93, %rd92, %rd87;
	ld.global.f32 	%f80, [%rd93];
	add.s64 	%rd94, %rd93, %rd87;
	ld.global.f32 	%f81, [%rd94];
	st.local.v2.f32 	[%rd85+24], {%f80, %f81};
	st.local.v2.f32 	[%rd86+24], {%f80, %f81};
	add.s64 	%rd95, %rd94, %rd87;
	ld.global.f32 	%f82, [%rd95];
	add.s64 	%rd96, %rd95, %rd87;
	ld.global.f32 	%f83, [%rd96];
	st.local.v2.f32 	[%rd85+32], {%f82, %f83};
	st.local.v2.f32 	[%rd86+32], {%f82, %f83};
	add.s64 	%rd97, %rd96, %rd87;
	ld.global.f32 	%f84, [%rd97];
	add.s64 	%rd98, %rd97, %rd87;
	ld.global.f32 	%f85, [%rd98];
	st.local.v2.f32 	[%rd85+40], {%f84, %f85};
	st.local.v2.f32 	[%rd86+40], {%f84, %f85};
	add.s64 	%rd99, %rd98, %rd87;
	ld.global.f32 	%f86, [%rd99];
	add.s64 	%rd100, %rd99, %rd87;
	ld.global.f32 	%f87, [%rd100];
	st.local.v2.f32 	[%rd85+48], {%f86, %f87};
	st.local.v2.f32 	[%rd86+48], {%f86, %f87};
	add.s64 	%rd101, %rd100, %rd87;
	ld.global.f32 	%f88, [%rd101];
	add.s64 	%rd102, %rd101, %rd87;
	ld.global.f32 	%f89, [%rd102];
	st.local.v2.f32 	[%rd85+56], {%f88, %f89};
	st.local.v2.f32 	[%rd86+56], {%f88, %f89};
	add.s32 	%r79, %r79, 16;
	setp.ne.s32 	%p13, %r79, %r80;
	@%p13 bra 	$L__BB4_17;
$L__BB4_18:
	setp.eq.s32 	%p14, %r6, 0;
	@%p14 bra 	$L__BB4_27;
	and.b32  	%r14, %r5, 7;
	setp.lt.u32 	%p15, %r6, 8;
	@%p15 bra 	$L__BB4_21;
	mad.lo.s32 	%r68, %r80, %r45, %r2;
	mul.wide.s32 	%rd103, %r68, 4;
	add.s64 	%rd104, %rd1, %rd103;
	ld.global.f32 	%f90, [%rd104];
	mul.wide.u32 	%rd105, %r80, 4;
	add.s64 	%rd106, %rd2, %rd105;
	st.local.f32 	[%rd106], %f90;
	add.s64 	%rd107, %rd3, %rd105;
	st.local.f32 	[%rd107], %f90;
	mul.wide.s32 	%rd108, %r45, 4;
	add.s64 	%rd109, %rd104, %rd108;
	ld.global.f32 	%f91, [%rd109];
	st.local.f32 	[%rd106+4], %f91;
	st.local.f32 	[%rd107+4], %f91;
	add.s64 	%rd110, %rd109, %rd108;
	ld.global.f32 	%f92, [%rd110];
	st.local.f32 	[%rd106+8], %f92;
	st.local.f32 	[%rd107+8], %f92;
	add.s64 	%rd111, %rd110, %rd108;
	ld.global.f32 	%f93, [%rd111];
	st.local.f32 	[%rd106+12], %f93;
	st.local.f32 	[%rd107+12], %f93;
	add.s64 	%rd112, %rd111, %rd108;
	ld.global.f32 	%f94, [%rd112];
	st.local.f32 	[%rd106+16], %f94;
	st.local.f32 	[%rd107+16], %f94;
	add.s64 	%rd113, %rd112, %rd108;
	ld.global.f32 	%f95, [%rd113];
	st.local.f32 	[%rd106+20], %f95;
	st.local.f32 	[%rd107+20], %f95;
	add.s64 	%rd114, %rd113, %rd108;
	ld.global.f32 	%f96, [%rd114];
	st.local.f32 	[%rd106+24], %f96;
	st.local.f32 	[%rd107+24], %f96;
	add.s64 	%rd115, %rd114, %rd108;
	ld.global.f32 	%f97, [%rd115];
	st.local.f32 	[%rd106+28], %f97;
	st.local.f32 	[%rd107+28], %f97;
	add.s32 	%r80, %r80, 8;
$L__BB4_21:
	setp.eq.s32 	%p16, %r14, 0;
	@%p16 bra 	$L__BB4_27;
	and.b32  	%r17, %r5, 3;
	setp.lt.u32 	%p17, %r14, 4;
	@%p17 bra 	$L__BB4_24;
	mad.lo.s32 	%r69, %r80, %r45, %r2;
	mul.wide.s32 	%rd116, %r69, 4;
	add.s64 	%rd117, %rd1, %rd116;
	ld.global.f32 	%f98, [%rd117];
	mul.wide.u32 	%rd118, %r80, 4;
	add.s64 	%rd119, %rd2, %rd118;
	st.local.f32 	[%rd119], %f98;
	add.s64 	%rd120, %rd3, %rd118;
	st.local.f32 	[%rd120], %f98;
	mul.wide.s32 	%rd121, %r45, 4;
	add.s64 	%rd122, %rd117, %rd121;
	ld.global.f32 	%f99, [%rd122];
	st.local.f32 	[%rd119+4], %f99;
	st.local.f32 	[%rd120+4], %f99;
	add.s64 	%rd123, %rd122, %rd121;
	ld.global.f32 	%f100, [%rd123];
	st.local.f32 	[%rd119+8], %f100;
	st.local.f32 	[%rd120+8], %f100;
	add.s64 	%rd124, %rd123, %rd121;
	ld.global.f32 	%f101, [%rd124];
	st.local.f32 	[%rd119+12], %f101;
	st.local.f32 	[%rd120+12], %f101;
	add.s32 	%r80, %r80, 4;
$L__BB4_24:
	setp.eq.s32 	%p18, %r17, 0;
	@%p18 bra 	$L__BB4_27;
	mov.b32 	%r84, 0;
$L__BB4_26:
	.pragma "nounroll";
	mad.lo.s32 	%r71, %r80, %r45, %r2;
	mul.wide.s32 	%rd125, %r71, 4;
	add.s64 	%rd126, %rd1, %rd125;
	ld.global.f32 	%f102, [%rd126];
	mul.wide.u32 	%rd127, %r80, 4;
	add.s64 	%rd128, %rd2, %rd127;
	st.local.f32 	[%rd128], %f102;
	add.s64 	%rd129, %rd3, %rd127;
	st.local.f32 	[%rd129], %f102;
	add.s32 	%r80, %r80, 1;
	add.s32 	%r84, %r84, 1;
	setp.eq.s32 	%p19, %r84, %r17;
	@%p19 bra 	$L__BB4_27;
	bra.uni 	$L__BB4_26;
$L__BB4_27:
	bar.sync 	0;
	bar.sync 	0;
	bar.sync 	0;
	setp.lt.s32 	%p20, %r43, 0;
	@%p20 bra 	$L__BB4_45;
	ld.param.u64 	%rd138, [_Z12eval_riemannPfS_S_S_S_S_S_S_S_S_S_S_PiS0_S0_S0_S_S_iiii_param_1];
	cvt.f64.f32 	%fd3, %f1;
	mul.f64 	%fd1, %fd3, 0d3FE0000000000000;
	neg.f32 	%f104, %f1;
	cvt.f64.f32 	%fd4, %f104;
	mul.f64 	%fd2, %fd4, 0d3FE0000000000000;
	add.s32 	%r73, %r43, 1;
	and.b32  	%r30, %r73, 3;
	setp.lt.u32 	%p21, %r43, 3;
	selp.f32 	%f4, 0f3FB504F3, 0fBF800000, %p21;
	and.b32  	%r31, %r42, 3;
	setp.lt.u32 	%p22, %r42, 4;
	and.b32  	%r32, %r42, 2147483644;
	selp.f32 	%f5, 0f3FB504F3, 0fBF800000, %p22;
	and.b32  	%r74, %r73, -4;
	neg.s32 	%r33, %r74;
	cvta.to.global.u64 	%rd4, %rd138;
	cvta.to.global.u64 	%rd5, %rd8;
	cvta.to.global.u64 	%rd6, %rd10;
	mov.b32 	%r88, 0;
	mov.f32 	%f146, 0f00000000;
	mov.f32 	%f145, %f146;
$L__BB4_29:
	mov.u32 	%r34, %r88;
	mul.wide.u32 	%rd130, %r34, 4;
	add.s64 	%rd131, %rd2, %rd130;
	ld.local.f32 	%f8, [%rd131];
	add.s64 	%rd132, %rd3, %rd130;
	ld.local.f32 	%f9, [%rd132];
	mov.f32 	%f138, 0f00000000;
	mov.f32 	%f137, %f138;
	@%p21 bra 	$L__BB4_32;
	mov.b32 	%r90, 0;
	mov.f32 	%f138, 0f00000000;
	mov.u32 	%r89, %r33;
$L__BB4_31:
	setp.eq.s32 	%p24, %r90, 0;
	selp.f32 	%f108, 0f3FB504F3, 0fBF800000, %p24;
	fma.rn.f32 	%f109, %f108, %f8, %f137;
	fma.rn.f32 	%f110, %f108, %f9, %f138;
	sub.f32 	%f111, %f109, %f8;
	sub.f32 	%f112, %f110, %f9;
	sub.f32 	%f113, %f111, %f8;
	sub.f32 	%f114, %f112, %f9;
	sub.f32 	%f137, %f113, %f8;
	sub.f32 	%f138, %f114, %f9;
	add.s32 	%r90, %r90, 4;
	add.s32 	%r89, %r89, 4;
	setp.ne.s32 	%p25, %r89, 0;
	@%p25 bra 	$L__BB4_31;
$L__BB4_32:
	setp.eq.s32 	%p26, %r30, 0;
	@%p26 bra 	$L__BB4_36;
	setp.eq.s32 	%p27, %r30, 1;
	fma.rn.f32 	%f137, %f4, %f8, %f137;
	fma.rn.f32 	%f138, %f4, %f9, %f138;
	@%p27 bra 	$L__BB4_36;
	setp.eq.s32 	%p28, %r30, 2;
	sub.f32 	%f137, %f137, %f8;
	sub.f32 	%f138, %f138, %f9;
	@%p28 bra 	$L__BB4_36;
	sub.f32 	%f137, %f137, %f8;
	sub.f32 	%f138, %f138, %f9;
$L__BB4_36:
	setp.lt.s32 	%p29, %r42, 1;
	add.f32 	%f26, %f137, %f138;
	@%p29 bra 	$L__BB4_44;
	mul.f32 	%f116, %f26, 0f3F000000;
	mul.f32 	%f117, %f3, %f116;
	fma.rn.f32 	%f118, %f2, %f116, %f117;
	mul.wide.u32 	%rd133, %r34, 4;
	add.s64 	%rd134, %rd6, %rd133;
	ld.global.f32 	%f119, [%rd134];
	mul.f32 	%f27, %f118, %f119;
	@%p22 bra 	$L__BB4_40;
	mov.b32 	%r91, 0;
$L__BB4_39:
	setp.eq.s32 	%p31, %r91, 0;
	selp.f32 	%f120, 0f3FB504F3, 0fBF800000, %p31;
	fma.rn.f32 	%f121, %f120, %f27, %f145;
	fma.rn.f32 	%f122, %f120, %f27, %f146;
	sub.f32 	%f123, %f121, %f27;
	sub.f32 	%f124, %f122, %f27;
	sub.f32 	%f125, %f123, %f27;
	sub.f32 	%f126, %f124, %f27;
	sub.f32 	%f145, %f125, %f27;
	sub.f32 	%f146, %f126, %f27;
	add.s32 	%r91, %r91, 4;
	setp.ne.s32 	%p32, %r91, %r32;
	@%p32 bra 	$L__BB4_39;
$L__BB4_40:
	setp.eq.s32 	%p33, %r31, 0;
	@%p33 bra 	$L__BB4_44;
	setp.eq.s32 	%p34, %r31, 1;
	fma.rn.f32 	%f145, %f5, %f27, %f145;
	fma.rn.f32 	%f146, %f5, %f27, %f146;
	@%p34 bra 	$L__BB4_44;
	setp.eq.s32 	%p35, %r31, 2;
	sub.f32 	%f145, %f145, %f27;
	sub.f32 	%f146, %f146, %f27;
	@%p35 bra 	$L__BB4_44;
	sub.f32 	%f145, %f145, %f27;
	sub.f32 	%f146, %f146, %f27;
$L__BB4_44:
	bar.sync 	0;
	cvt.f64.f32 	%fd5, %f145;
	mul.f64 	%fd6, %fd1, %fd5;
	cvt.rn.f32.f64 	%f127, %fd6;
	mad.lo.s32 	%r77, %r34, %r44, %r1;
	mul.wide.s32 	%rd135, %r77, 4;
	add.s64 	%rd136, %rd4, %rd135;
	st.global.f32 	[%rd136], %f127;
	cvt.f64.f32 	%fd7, %f146;
	mul.f64 	%fd8, %fd2, %fd7;
	cvt.rn.f32.f64 	%f128, %fd8;
	add.s64 	%rd137, %rd5, %rd135;
	st.global.f32 	[%rd137], %f128;
	add.s32 	%r88, %r34, 1;
	setp.ne.s32 	%p36, %r34, %r43;
	@%p36 bra 	$L__BB4_29;
$L__BB4_45:
	ret;

}
	// .globl	_Z9eval_quadPfS_S_S_S_S_iii
.visible .entry _Z9eval_quadPfS_S_S_S_S_iii(
	.param .u64 .ptr .align 1 _Z9eval_quadPfS_S_S_S_S_iii_param_0,
	.param .u64 .ptr .align 1 _Z9eval_quadPfS_S_S_S_S_iii_param_1,
	.param .u64 .ptr .align 1 _Z9eval_quadPfS_S_S_S_S_iii_param_2,
	.param .u64 .ptr .align 1 _Z9eval_quadPfS_S_S_S_S_iii_param_3,
	.param .u64 .ptr .align 1 _Z9eval_quadPfS_S_S_S_S_iii_param_4,
	.param .u64 .ptr .align 1 _Z9eval_quadPfS_S_S_S_S_iii_param_5,
	.param .u32 _Z9eval_quadPfS_S_S_S_S_iii_param_6,
	.param .u32 _Z9eval_quadPfS_S_S_S_S_iii_param_7,
	.param .u32 _Z9eval_quadPfS_S_S_S_S_iii_param_8
)
{
	.local .align 8 .b8 	__local_depot5[40];
	.reg .b64 	%SP;
	.reg .b64 	%SPL;
	.reg .pred 	%p<37>;
	.reg .b32 	%r<91>;
	.reg .b32 	%f<167>;
	.reg .b64 	%rd<93>;

	mov.u64 	%SPL, __local_depot5;
	ld.param.u64 	%rd11, [_Z9eval_quadPfS_S_S_S_S_iii_param_0];
	ld.param.u64 	%rd12, [_Z9eval_quadPfS_S_S_S_S_iii_param_1];
	ld.param.u64 	%rd9, [_Z9eval_quadPfS_S_S_S_S_iii_param_4];
	ld.param.u64 	%rd10, [_Z9eval_quadPfS_S_S_S_S_iii_param_5];
	ld.param.u32 	%r48, [_Z9eval_quadPfS_S_S_S_S_iii_param_6];
	ld.param.u32 	%r49, [_Z9eval_quadPfS_S_S_S_S_iii_param_7];
	ld.param.u32 	%r50, [_Z9eval_quadPfS_S_S_S_S_iii_param_8];
	cvta.to.global.u64 	%rd1, %rd12;
	cvta.to.global.u64 	%rd2, %rd11;
	add.u64 	%rd3, %SPL, 0;
	mov.u32 	%r51, %ntid.x;
	mov.u32 	%r52, %ctaid.x;
	mov.u32 	%r53, %tid.x;
	mad.lo.s32 	%r1, %r51, %r52, %r53;
	setp.ge.s32 	%p1, %r1, %r50;
	@%p1 bra 	$L__BB5_44;
	setp.lt.s32 	%p2, %r49, 0;
	@%p2 bra 	$L__BB5_14;
	add.s32 	%r2, %r49, 1;
	and.b32  	%r3, %r2, 15;
	setp.lt.u32 	%p3, %r49, 15;
	mov.b32 	%r76, 0;
	@%p3 bra 	$L__BB5_5;
	and.b32  	%r76, %r2, -16;
	mov.b32 	%r74, 0;
	mul.wide.s32 	%rd18, %r50, 4;
$L__BB5_4:
	.pragma "nounroll";
	mad.lo.s32 	%r56, %r74, %r50, %r1;
	mul.wide.s32 	%rd14, %r56, 4;
	add.s64 	%rd15, %rd2, %rd14;
	ld.global.f32 	%f20, [%rd15];
	mul.wide.u32 	%rd16, %r74, 4;
	add.s64 	%rd17, %rd3, %rd16;
	add.s64 	%rd19, %rd15, %rd18;
	ld.global.f32 	%f21, [%rd19];
	st.local.v2.f32 	[%rd17], {%f20, %f21};
	add.s64 	%rd20, %rd19, %rd18;
	ld.global.f32 	%f22, [%rd20];
	add.s64 	%rd21, %rd20, %rd18;
	ld.global.f32 	%f23, [%rd21];
	st.local.v2.f32 	[%rd17+8], {%f22, %f23};
	add.s64 	%rd22, %rd21, %rd18;
	ld.global.f32 	%f24, [%rd22];
	add.s64 	%rd23, %rd22, %rd18;
	ld.global.f32 	%f25, [%rd23];
	st.local.v2.f32 	[%rd17+16], {%f24, %f25};
	add.s64 	%rd24, %rd23, %rd18;
	ld.global.f32 	%f26, [%rd24];
	add.s64 	%rd25, %rd24, %rd18;
	ld.global.f32 	%f27, [%rd25];
	st.local.v2.f32 	[%rd17+24], {%f26, %f27};
	add.s64 	%rd26, %rd25, %rd18;
	ld.global.f32 	%f28, [%rd26];
	add.s64 	%rd27, %rd26, %rd18;
	ld.global.f32 	%f29, [%rd27];
	st.local.v2.f32 	[%rd17+32], {%f28, %f29};
	add.s64 	%rd28, %rd27, %rd18;
	ld.global.f32 	%f30, [%rd28];
	add.s64 	%rd29, %rd28, %rd18;
	ld.global.f32 	%f31, [%rd29];
	st.local.v2.f32 	[%rd17+40], {%f30, %f31};
	add.s64 	%rd30, %rd29, %rd18;
	ld.global.f32 	%f32, [%rd30];
	add.s64 	%rd31, %rd30, %rd18;
	ld.global.f32 	%f33, [%rd31];
	st.local.v2.f32 	[%rd17+48], {%f32, %f33};
	add.s64 	%rd32, %rd31, %rd18;
	ld.global.f32 	%f34, [%rd32];
	add.s64 	%rd33, %rd32, %rd18;
	ld.global.f32 	%f35, [%rd33];
	st.local.v2.f32 	[%rd17+56], {%f34, %f35};
	add.s32 	%r74, %r74, 16;
	setp.ne.s32 	%p4, %r74, %r76;
	@%p4 bra 	$L__BB5_4;
$L__BB5_5:
	setp.eq.s32 	%p5, %r3, 0;
	@%p5 bra 	$L__BB5_14;
	and.b32  	%r8, %r2, 7;
	setp.lt.u32 	%p6, %r3, 8;
	@%p6 bra 	$L__BB5_8;
	mad.lo.s32 	%r57, %r76, %r50, %r1;
	mul.wide.s32 	%rd34, %r57, 4;
	add.s64 	%rd35, %rd2, %rd34;
	ld.global.f32 	%f36, [%rd35];
	mul.wide.u32 	%rd36, %r76, 4;
	add.s64 	%rd37, %rd3, %rd36;
	st.local.f32 	[%rd37], %f36;
	mul.wide.s32 	%rd38, %r50, 4;
	add.s64 	%rd39, %rd35, %rd38;
	ld.global.f32 	%f37, [%rd39];
	st.local.f32 	[%rd37+4], %f37;
	add.s64 	%rd40, %rd39, %rd38;
	ld.global.f32 	%f38, [%rd40];
	st.local.f32 	[%rd37+8], %f38;
	add.s64 	%rd41, %rd40, %rd38;
	ld.global.f32 	%f39, [%rd41];
	st.local.f32 	[%rd37+12], %f39;
	add.s64 	%rd42, %rd41, %rd38;
	ld.global.f32 	%f40, [%rd42];
	st.local.f32 	[%rd37+16], %f40;
	add.s64 	%rd43, %rd42, %rd38;
	ld.global.f32 	%f41, [%rd43];
	st.local.f32 	[%rd37+20], %f41;
	add.s64 	%rd44, %rd43, %rd38;
	ld.global.f32 	%f42, [%rd44];
	st.local.f32 	[%rd37+24], %f42;
	add.s64 	%rd45, %rd44, %rd38;
	ld.global.f32 	%f43, [%rd45];
	st.local.f32 	[%rd37+28], %f43;
	add.s32 	%r76, %r76, 8;
$L__BB5_8:
	setp.eq.s32 	%p7, %r8, 0;
	@%p7 bra 	$L__BB5_14;
	and.b32  	%r11, %r2, 3;
	setp.lt.u32 	%p8, %r8, 4;
	@%p8 bra 	$L__BB5_11;
	mad.lo.s32 	%r58, %r76, %r50, %r1;
	mul.wide.s32 	%rd46, %r58, 4;
	add.s64 	%rd47, %rd2, %rd46;
	ld.global.f32 	%f44, [%rd47];
	mul.wide.u32 	%rd48, %r76, 4;
	add.s64 	%rd49, %rd3, %rd48;
	st.local.f32 	[%rd49], %f44;
	mul.wide.s32 	%rd50, %r50, 4;
	add.s64 	%rd51, %rd47, %rd50;
	ld.global.f32 	%f45, [%rd51];
	st.local.f32 	[%rd49+4], %f45;
	add.s64 	%rd52, %rd51, %rd50;
	ld.global.f32 	%f46, [%rd52];
	st.local.f32 	[%rd49+8], %f46;
	add.s64 	%rd53, %rd52, %rd50;
	ld.global.f32 	%f47, [%rd53];
	st.local.f32 	[%rd49+12], %f47;
	add.s32 	%r76, %r76, 4;
$L__BB5_11:
	setp.eq.s32 	%p9, %r11, 0;
	@%p9 bra 	$L__BB5_14;
	mov.b32 	%r79, 0;
$L__BB5_13:
	.pragma "nounroll";
	mad.lo.s32 	%r60, %r76, %r50, %r1;
	mul.wide.s32 	%rd54, %r60, 4;
	add.s64 	%rd55, %rd2, %rd54;
	ld.global.f32 	%f48, [%rd55];
	mul.wide.u32 	%rd56, %r76, 4;
	add.s64 	%rd57, %rd3, %rd56;
	st.local.f32 	[%rd57], %f48;
	add.s32 	%r76, %r76, 1;
	add.s32 	%r79, %r79, 1;
	setp.ne.s32 	%p10, %r79, %r11;
	@%p10 bra 	$L__BB5_13;
$L__BB5_14:
	cvta.to.global.u64 	%rd58, %rd10;
	mul.wide.s32 	%rd59, %r1, 4;
	add.s64 	%rd60, %rd58, %rd59;
	ld.global.f32 	%f1, [%rd60];
	setp.lt.s32 	%p11, %r49, 1;
	@%p11 bra 	$L__BB5_44;
	setp.lt.s32 	%p12, %r48, 1;
	@%p12 bra 	$L__BB5_33;
	add.s32 	%r69, %r49, 1;
	and.b32  	%r18, %r69, 15;
	add.s32 	%r19, %r18, -1;
	and.b32  	%r20, %r69, 7;
	add.s32 	%r21, %r20, -1;
	and.b32  	%r22, %r69, -16;
	and.b32  	%r23, %r69, 3;
	neg.s32 	%r24, %r22;
	cvta.to.global.u64 	%rd4, %rd9;
	mov.b32 	%r80, 0;
	add.s64 	%rd5, %rd3, 32;
$L__BB5_17:
	setp.eq.s32 	%p21, %r80, 0;
	selp.f32 	%f2, 0f00000000, 0fBF800000, %p21;
	mov.b32 	%r81, 0;
	mov.f32 	%f158, 0f00000000;
$L__BB5_18:
	setp.lt.u32 	%p22, %r49, 15;
	mov.b32 	%r85, 0;
	mov.f32 	%f166, 0f00000000;
	@%p22 bra 	$L__BB5_21;
	mov.b32 	%r83, 0;
	mov.f32 	%f166, 0f00000000;
	mov.u64 	%rd92, %rd5;
	mov.u32 	%r82, %r24;
$L__BB5_20:
	.pragma "nounroll";
	ld.local.v2.f32 	{%f90, %f91}, [%rd92+-32];
	setp.eq.s32 	%p23, %r83, 0;
	selp.f32 	%f92, 0f3FB504F3, 0fBF800000, %p23;
	fma.rn.f32 	%f93, %f92, %f90, %f166;
	sub.f32 	%f94, %f93, %f91;
	ld.local.v2.f32 	{%f95, %f96}, [%rd92+-24];
	sub.f32 	%f97, %f94, %f95;
	sub.f32 	%f98, %f97, %f96;
	ld.local.v2.f32 	{%f99, %f100}, [%rd92+-16];
	sub.f32 	%f101, %f98, %f99;
	sub.f32 	%f102, %f101, %f100;
	ld.local.v2.f32 	{%f103, %f104}, [%rd92+-8];
	sub.f32 	%f105, %f102, %f103;
	sub.f32 	%f106, %f105, %f104;
	ld.local.v2.f32 	{%f107, %f108}, [%rd92];
	sub.f32 	%f109, %f106, %f107;
	sub.f32 	%f110, %f109, %f108;
	ld.local.v2.f32 	{%f111, %f112}, [%rd92+8];
	sub.f32 	%f113, %f110, %f111;
	sub.f32 	%f114, %f113, %f112;
	ld.local.v2.f32 	{%f115, %f116}, [%rd92+16];
	sub.f32 	%f117, %f114, %f115;
	sub.f32 	%f118, %f117, %f116;
	ld.local.v2.f32 	{%f119, %f120}, [%rd92+24];
	sub.f32 	%f121, %f118, %f119;
	sub.f32 	%f166, %f121, %f120;
	add.s32 	%r83, %r83, 16;
	add.s32 	%r82, %r82, 16;
	add.s64 	%rd92, %rd92, 64;
	setp.ne.s32 	%p24, %r82, 0;
	mov.u32 	%r85, %r22;
	@%p24 bra 	$L__BB5_20;
$L__BB5_21:
	setp.eq.s32 	%p25, %r18, 0;
	@%p25 bra 	$L__BB5_31;
	setp.lt.u32 	%p26, %r19, 7;
	@%p26 bra 	$L__BB5_24;
	mul.wide.u32 	%rd83, %r85, 4;
	add.s64 	%rd84, %rd3, %rd83;
	ld.local.f32 	%f123, [%rd84];
	setp.eq.s32 	%p27, %r85, 0;
	selp.f32 	%f124, 0f3FB504F3, 0fBF800000, %p27;
	fma.rn.f32 	%f125, %f124, %f123, %f166;
	ld.local.f32 	%f126, [%rd84+4];
	sub.f32 	%f127, %f125, %f126;
	ld.local.f32 	%f128, [%rd84+8];
	sub.f32 	%f129, %f127, %f128;
	ld.local.f32 	%f130, [%rd84+12];
	sub.f32 	%f131, %f129, %f130;
	ld.local.f32 	%f132, [%rd84+16];
	sub.f32 	%f133, %f131, %f132;
	ld.local.f32 	%f134, [%rd84+20];
	sub.f32 	%f135, %f133, %f134;
	ld.local.f32 	%f136, [%rd84+24];
	sub.f32 	%f137, %f135, %f136;
	ld.local.f32 	%f138, [%rd84+28];
	sub.f32 	%f166, %f137, %f138;
	add.s32 	%r85, %r85, 8;
$L__BB5_24:
	setp.eq.s32 	%p28, %r20, 0;
	@%p28 bra 	$L__BB5_31;
	setp.lt.u32 	%p29, %r21, 3;
	@%p29 bra 	$L__BB5_27;
	mul.wide.u32 	%rd85, %r85, 4;
	add.s64 	%rd86, %rd3, %rd85;
	ld.local.f32 	%f140, [%rd86];
	setp.eq.s32 	%p30, %r85, 0;
	selp.f32 	%f141, 0f3FB504F3, 0fBF800000, %p30;
	fma.rn.f32 	%f142, %f141, %f140, %f166;
	ld.local.f32 	%f143, [%rd86+4];
	sub.f32 	%f144, %f142, %f143;
	ld.local.f32 	%f145, [%rd86+8];
	sub.f32 	%f146, %f144, %f145;
	ld.local.f32 	%f147, [%rd86+12];
	sub.f32 	%f166, %f146, %f147;
	add.s32 	%r85, %r85, 4;
$L__BB5_27:
	setp.eq.s32 	%p31, %r23, 0;
	@%p31 bra 	$L__BB5_31;
	setp.eq.s32 	%p32, %r23, 1;
	mul.wide.u32 	%rd87, %r85, 4;
	add.s64 	%rd8, %rd3, %rd87;
	ld.local.f32 	%f148, [%rd8];
	setp.eq.s32 	%p33, %r85, 0;
	selp.f32 	%f149, 0f3FB504F3, 0fBF800000, %p33;
	fma.rn.f32 	%f166, %f149, %f148, %f166;
	@%p32 bra 	$L__BB5_31;
	setp.eq.s32 	%p34, %r23, 2;
	ld.local.f32 	%f150, [%rd8+4];
	sub.f32 	%f166, %f166, %f150;
	@%p34 bra 	$L__BB5_31;
	ld.local.f32 	%f151, [%rd8+8];
	sub.f32 	%f166, %f166, %f151;
$L__BB5_31:
	mul.wide.u32 	%rd88, %r81, 4;
	add.s64 	%rd89, %rd4, %rd88;
	ld.global.f32 	%f152, [%rd89];
	mul.f32 	%f153, %f2, %f166;
	fma.rn.f32 	%f154, %f2, %f166, %f153;
	fma.rn.f32 	%f158, %f154, %f152, %f158;
	add.s32 	%r81, %r81, 1;
	setp.ne.s32 	%p35, %r81, %r48;
	@%p35 bra 	$L__BB5_18;
	mad.lo.s32 	%r73, %r80, %r50, %r1;
	mul.wide.s32 	%rd90, %r73, 4;
	add.s64 	%rd91, %rd1, %rd90;
	ld.global.f32 	%f155, [%rd91];
	div.rn.f32 	%f156, %f158, %f1;
	sub.f32 	%f157, %f155, %f156;
	st.global.f32 	[%rd91], %f157;
	add.s32 	%r80, %r80, 1;
	setp.eq.s32 	%p36, %r80, %r49;
	@%p36 bra 	$L__BB5_44;
	bra.uni 	$L__BB5_17;
$L__BB5_33:
	and.b32  	%r38, %r49, 7;
	setp.lt.u32 	%p13, %r49, 8;
	mov.b32 	%r89, 0;
	@%p13 bra 	$L__BB5_36;
	and.b32  	%r89, %r49, 2147483640;
	mov.f32 	%f49, 0f00000000;
	div.rn.f32 	%f19, %f49, %f1;
	mov.b32 	%r87, 0;
	mul.wide.s32 	%rd63, %r50, 4;
$L__BB5_35:
	.pragma "nounroll";
	mad.lo.s32 	%r63, %r87, %r50, %r1;
	mul.wide.s32 	%rd61, %r63, 4;
	add.s64 	%rd62, %rd1, %rd61;
	ld.global.f32 	%f50, [%rd62];
	sub.f32 	%f51, %f50, %f19;
	st.global.f32 	[%rd62], %f51;
	add.s64 	%rd64, %rd62, %rd63;
	ld.global.f32 	%f52, [%rd64];
	sub.f32 	%f53, %f52, %f19;
	st.global.f32 	[%rd64], %f53;
	add.s64 	%rd65, %rd64, %rd63;
	ld.global.f32 	%f54, [%rd65];
	sub.f32 	%f55, %f54, %f19;
	st.global.f32 	[%rd65], %f55;
	add.s64 	%rd66, %rd65, %rd63;
	ld.global.f32 	%f56, [%rd66];
	sub.f32 	%f57, %f56, %f19;
	st.global.f32 	[%rd66], %f57;
	add.s64 	%rd67, %rd66, %rd63;
	ld.global.f32 	%f58, [%rd67];
	sub.f32 	%f59, %f58, %f19;
	st.global.f32 	[%rd67], %f59;
	add.s64 	%rd68, %rd67, %rd63;
	ld.global.f32 	%f60, [%rd68];
	sub.f32 	%f61, %f60, %f19;
	st.global.f32 	[%rd68], %f61;
	add.s64 	%rd69, %rd68, %rd63;
	ld.global.f32 	%f62, [%rd69];
	sub.f32 	%f63, %f62, %f19;
	st.global.f32 	[%rd69], %f63;
	add.s64 	%rd70, %rd69, %rd63;
	ld.global.f32 	%f64, [%rd70];
	sub.f32 	%f65, %f64, %f19;
	st.global.f32 	[%rd70], %f65;
	add.s32 	%r87, %r87, 8;
	setp.ne.s32 	%p14, %r87, %r89;
	@%p14 bra 	$L__BB5_35;
$L__BB5_36:
	setp.eq.s32 	%p15, %r38, 0;
	@%p15 bra 	$L__BB5_44;
	and.b32  	%r43, %r49, 3;
	setp.lt.u32 	%p16, %r38, 4;
	@%p16 bra 	$L__BB5_39;
	mad.lo.s32 	%r64, %r89, %r50, %r1;
	mul.wide.s32 	%rd71, %r64, 4;
	add.s64 	%rd72, %rd1, %rd71;
	ld.global.f32 	%f66, [%rd72];
	mov.f32 	%f67, 0f00000000;
	div.rn.f32 	%f68, %f67, %f1;
	sub.f32 	%f69, %f66, %f68;
	st.global.f32 	[%rd72], %f69;
	mul.wide.s32 	%rd73, %r50, 4;
	add.s64 	%rd74, %rd72, %rd73;
	ld.global.f32 	%f70, [%rd74];
	sub.f32 	%f71, %f70, %f68;
	st.global.f32 	[%rd74], %f71;
	add.s64 	%rd75, %rd74, %rd73;
	ld.global.f32 	%f72, [%rd75];
	sub.f32 	%f73, %f72, %f68;
	st.global.f32 	[%rd75], %f73;
	add.s64 	%rd76, %rd75, %rd73;
	ld.global.f32 	%f74, [%rd76];
	sub.f32 	%f75, %f74, %f68;
	st.global.f32 	[%rd76], %f75;
	add.s32 	%r89, %r89, 4;
$L__BB5_39:
	setp.eq.s32 	%p17, %r43, 0;
	@%p17 bra 	$L__BB5_44;
	setp.eq.s32 	%p18, %r43, 1;
	@%p18 bra 	$L__BB5_42;
	mad.lo.s32 	%r65, %r89, %r50, %r1;
	mul.wide.s32 	%rd77, %r65, 4;
	add.s64 	%rd78, %rd1, %rd77;
	ld.global.f32 	%f76, [%rd78];
	mov.f32 	%f77, 0f00000000;
	div.rn.f32 	%f78, %f77, %f1;
	sub.f32 	%f79, %f76, %f78;
	st.global.f32 	[%rd78], %f79;
	mul.wide.s32 	%rd79, %r50, 4;
	add.s64 	%rd80, %rd78, %rd79;
	ld.global.f32 	%f80, [%rd80];
	sub.f32 	%f81, %f80, %f78;
	st.global.f32 	[%rd80], %f81;
	add.s32 	%r89, %r89, 2;
$L__BB5_42:
	and.b32  	%r66, %r49, 1;
	setp.eq.b32 	%p19, %r66, 1;
	not.pred 	%p20, %p19;
	@%p20 bra 	$L__BB5_44;
	mad.lo.s32 	%r67, %r89, %r50, %r1;
	mul.wide.s32 	%rd81, %r67, 4;
	add.s64 	%rd82, %rd1, %rd81;
	ld.global.f32 	%f82, [%rd82];
	mov.f32 	%f83, 0f80000000;
	div.rn.f32 	%f84, %f83, %f1;
	add.f32 	%f85, %f82, %f84;
	st.global.f32 	[%rd82], %f85;
$L__BB5_44:
	ret;

}
	// .globl	_Z8eval_rhsPfS_S_S_PiS0_S0_S0_fiii
.visible .entry _Z8eval_rhsPfS_S_S_PiS0_S0_S0_fiii(
	.param .u64 .ptr .align 1 _Z8eval_rhsPfS_S_S_PiS0_S0_S0_fiii_param_0,
	.param .u64 .ptr .align 1 _Z8eval_rhsPfS_S_S_PiS0_S0_S0_fiii_param_1,
	.param .u64 .ptr .align 1 _Z8eval_rhsPfS_S_S_PiS0_S0_S0_fiii_param_2,
	.param .u64 .ptr .align 1 _Z8eval_rhsPfS_S_S_PiS0_S0_S0_fiii_param_3,
	.param .u64 .ptr .align 1 _Z8eval_rhsPfS_S_S_PiS0_S0_S0_fiii_param_4,
	.param .u64 .ptr .align 1 _Z8eval_rhsPfS_S_S_PiS0_S0_S0_fiii_param_5,
	.param .u64 .ptr .align 1 _Z8eval_rhsPfS_S_S_PiS0_S0_S0_fiii_param_6,
	.param .u64 .ptr .align 1 _Z8eval_rhsPfS_S_S_PiS0_S0_S0_fiii_param_7,
	.param .f32 _Z8eval_rhsPfS_S_S_PiS0_S0_S0_fiii_param_8,
	.param .u32 _Z8eval_rhsPfS_S_S_PiS0_S0_S0_fiii_param_9,
	.param .u32 _Z8eval_rhsPfS_S_S_PiS0_S0_S0_fiii_param_10,
	.param .u32 _Z8eval_rhsPfS_S_S_PiS0_S0_S0_fiii_param_11
)
{
	.reg .pred 	%p<16>;
	.reg .b32 	%r<63>;
	.reg .b32 	%f<53>;
	.reg .b64 	%rd<75>;

	ld.param.u64 	%rd14, [_Z8eval_rhsPfS_S_S_PiS0_S0_S0_fiii_param_0];
	ld.param.u64 	%rd15, [_Z8eval_rhsPfS_S_S_PiS0_S0_S0_fiii_param_2];
	ld.param.u64 	%rd16, [_Z8eval_rhsPfS_S_S_PiS0_S0_S0_fiii_param_3];
	ld.param.u64 	%rd10, [_Z8eval_rhsPfS_S_S_PiS0_S0_S0_fiii_param_4];
	ld.param.u64 	%rd11, [_Z8eval_rhsPfS_S_S_PiS0_S0_S0_fiii_param_5];
	ld.param.u64 	%rd12, [_Z8eval_rhsPfS_S_S_PiS0_S0_S0_fiii_param_6];
	ld.param.u64 	%rd13, [_Z8eval_rhsPfS_S_S_PiS0_S0_S0_fiii_param_7];
	ld.param.f32 	%f28, [_Z8eval_rhsPfS_S_S_PiS0_S0_S0_fiii_param_8];
	ld.param.u32 	%r27, [_Z8eval_rhsPfS_S_S_PiS0_S0_S0_fiii_param_9];
	ld.param.u32 	%r28, [_Z8eval_rhsPfS_S_S_PiS0_S0_S0_fiii_param_10];
	ld.param.u32 	%r29, [_Z8eval_rhsPfS_S_S_PiS0_S0_S0_fiii_param_11];
	cvta.to.global.u64 	%rd1, %rd14;
	cvta.to.global.u64 	%rd2, %rd15;
	cvta.to.global.u64 	%rd3, %rd16;
	mov.u32 	%r30, %ntid.x;
	mov.u32 	%r31, %ctaid.x;
	mov.u32 	%r32, %tid.x;
	mad.lo.s32 	%r1, %r30, %r31, %r32;
	setp.ge.s32 	%p1, %r1, %r29;
	@%p1 bra 	$L__BB6_34;
	cvta.to.global.u64 	%rd17, %rd10;
	cvta.to.global.u64 	%rd18, %rd11;
	cvta.to.global.u64 	%rd19, %rd12;
	mul.wide.s32 	%rd20, %r1, 4;
	add.s64 	%rd21, %rd17, %rd20;
	ld.global.u32 	%r2, [%rd21];
	add.s64 	%rd22, %rd18, %rd20;
	ld.global.u32 	%r3, [%rd22];
	add.s64 	%rd23, %rd19, %rd20;
	ld.global.u32 	%r4, [%rd23];
	setp.lt.s32 	%p2, %r27, 1;
	@%p2 bra 	$L__BB6_34;
	cvta.to.global.u64 	%rd24, %rd13;
	mul.wide.s32 	%rd25, %r2, 4;
	add.s64 	%rd4, %rd24, %rd25;
	mul.wide.s32 	%rd26, %r3, 4;
	add.s64 	%rd5, %rd24, %rd26;
	mul.wide.s32 	%rd27, %r4, 4;
	add.s64 	%rd6, %rd24, %rd27;
	setp.eq.s32 	%p3, %r27, 1;
	mov.b32 	%r62, 0;
	@%p3 bra 	$L__BB6_23;
	and.b32  	%r34, %r27, 2147483646;
	neg.s32 	%r61, %r34;
	add.s32 	%r57, %r4, %r28;
	add.s32 	%r56, %r3, %r28;
	add.s32 	%r55, %r2, %r28;
	mov.u32 	%r54, %r1;
	mov.u32 	%r58, %r4;
	mov.u32 	%r59, %r3;
	mov.u32 	%r60, %r2;
$L__BB6_4:
	ld.global.u32 	%r35, [%rd4];
	setp.ne.s32 	%p4, %r1, %r35;
	@%p4 bra 	$L__BB6_6;
	mul.wide.s32 	%rd30, %r60, 4;
	add.s64 	%rd31, %rd2, %rd30;
	ld.global.f32 	%f44, [%rd31];
	bra.uni 	$L__BB6_7;
$L__BB6_6:
	mul.wide.s32 	%rd28, %r60, 4;
	add.s64 	%rd29, %rd3, %rd28;
	ld.global.f32 	%f44, [%rd29];
$L__BB6_7:
	ld.global.u32 	%r36, [%rd5];
	setp.ne.s32 	%p5, %r1, %r36;
	@%p5 bra 	$L__BB6_9;
	mul.wide.s32 	%rd34, %r59, 4;
	add.s64 	%rd35, %rd2, %rd34;
	ld.global.f32 	%f45, [%rd35];
	bra.uni 	$L__BB6_10;
$L__BB6_9:
	mul.wide.s32 	%rd32, %r59, 4;
	add.s64 	%rd33, %rd3, %rd32;
	ld.global.f32 	%f45, [%rd33];
$L__BB6_10:
	ld.global.u32 	%r37, [%rd6];
	setp.ne.s32 	%p6, %r1, %r37;
	@%p6 bra 	$L__BB6_12;
	mul.wide.s32 	%rd38, %r58, 4;
	add.s64 	%rd39, %rd2, %rd38;
	ld.global.f32 	%f46, [%rd39];
	bra.uni 	$L__BB6_13;
$L__BB6_12:
	mul.wide.s32 	%rd36, %r58, 4;
	add.s64 	%rd37, %rd3, %rd36;
	ld.global.f32 	%f46, [%rd37];
$L__BB6_13:
	ld.param.u64 	%rd73, [_Z8eval_rhsPfS_S_S_PiS0_S0_S0_fiii_param_1];
	cvta.to.global.u64 	%rd40, %rd73;
	mul.wide.s32 	%rd41, %r54, 4;
	add.s64 	%rd7, %rd40, %rd41;
	ld.global.f32 	%f29, [%rd7];
	add.f32 	%f30, %f44, %f29;
	add.f32 	%f31, %f45, %f30;
	add.f32 	%f32, %f46, %f31;
	mul.f32 	%f33, %f28, %f32;
	add.s64 	%rd8, %rd1, %rd41;
	st.global.f32 	[%rd8], %f33;
	ld.global.u32 	%r38, [%rd4];
	setp.eq.s32 	%p7, %r1, %r38;
	@%p7 bra 	$L__BB6_15;
	mul.wide.s32 	%rd42, %r55, 4;
	add.s64 	%rd43, %rd3, %rd42;
	ld.global.f32 	%f47, [%rd43];
	bra.uni 	$L__BB6_16;
$L__BB6_15:
	mul.wide.s32 	%rd44, %r55, 4;
	add.s64 	%rd45, %rd2, %rd44;
	ld.global.f32 	%f47, [%rd45];
$L__BB6_16:
	ld.global.u32 	%r39, [%rd5];
	setp.eq.s32 	%p8, %r1, %r39;
	@%p8 bra 	$L__BB6_18;
	mul.wide.s32 	%rd46, %r56, 4;
	add.s64 	%rd47, %rd3, %rd46;
	ld.global.f32 	%f48, [%rd47];
	bra.uni 	$L__BB6_19;
$L__BB6_18:
	mul.wide.s32 	%rd48, %r56, 4;
	add.s64 	%rd49, %rd2, %rd48;
	ld.global.f32 	%f48, [%rd49];
$L__BB6_19:
	ld.global.u32 	%r40, [%rd6];
	setp.eq.s32 	%p9, %r1, %r40;
	@%p9 bra 	$L__BB6_21;
	mul.wide.s32 	%rd50, %r57, 4;
	add.s64 	%rd51, %rd3, %rd50;
	ld.global.f32 	%f49, [%rd51];
	bra.uni 	$L__BB6_22;
$L__BB6_21:
	mul.wide.s32 	%rd52, %r57, 4;
	add.s64 	%rd53, %rd2, %rd52;
	ld.global.f32 	%f49, [%rd53];
$L__BB6_22:
	and.b32  	%r62, %r27, 2147483646;
	mul.wide.s32 	%rd54, %r29, 4;
	add.s64 	%rd55, %rd7, %rd54;
	ld.global.f32 	%f34, [%rd55];
	add.f32 	%f35, %f47, %f34;
	add.f32 	%f36, %f48, %f35;
	add.f32 	%f37, %f49, %f36;
	mul.f32 	%f38, %f28, %f37;
	add.s64 	%rd56, %rd8, %rd54;
	st.global.f32 	[%rd56], %f38;
	add.s32 	%r61, %r61, 2;
	shl.b32 	%r41, %r28, 1;
	add.s32 	%r60, %r60, %r41;
	add.s32 	%r59, %r59, %r41;
	add.s32 	%r58, %r58, %r41;
	add.s32 	%r57, %r57, %r41;
	add.s32 	%r56, %r56, %r41;
	add.s32 	%r55, %r55, %r41;
	shl.b32 	%r42, %r29, 1;
	add.s32 	%r54, %r54, %r42;
	setp.ne.s32 	%p10, %r61, 0;
	@%p10 bra 	$L__BB6_4;
$L__BB6_23:
	and.b32  	%r43, %r27, 1;
	setp.eq.b32 	%p11, %r43, 1;
	not.pred 	%p12, %p11;
	@%p12 bra 	$L__BB6_34;
	ld.global.u32 	%r44, [%rd4];
	setp.eq.s32 	%p13, %r1, %r44;
	@%p13 bra 	$L__BB6_26;
	mad.lo.s32 	%r45, %r62, %r28, %r2;
	mul.wide.s32 	%rd57, %r45, 4;
	add.s64 	%rd58, %rd3, %rd57;
	ld.global.f32 	%f50, [%rd58];
	bra.uni 	$L__BB6_27;
$L__BB6_26:
	mad.lo.s32 	%r46, %r62, %r28, %r2;
	mul.wide.s32 	%rd59, %r46, 4;
	add.s64 	%rd60, %rd2, %rd59;
	ld.global.f32 	%f50, [%rd60];
$L__BB6_27:
	ld.global.u32 	%r47, [%rd5];
	setp.eq.s32 	%p14, %r1, %r47;
	@%p14 bra 	$L__BB6_29;
	mad.lo.s32 	%r48, %r62, %r28, %r3;
	mul.wide.s32 	%rd61, %r48, 4;
	add.s64 	%rd62, %rd3, %rd61;
	ld.global.f32 	%f51, [%rd62];
	bra.uni 	$L__BB6_30;
$L__BB6_29:
	mad.lo.s32 	%r49, %r62, %r28, %r3;
	mul.wide.s32 	%rd63, %r49, 4;
	add.s64 	%rd64, %rd2, %rd63;
	ld.global.f32 	%f51, [%rd64];
$L__BB6_30:
	ld.global.u32 	%r50, [%rd6];
	setp.eq.s32 	%p15, %r1, %r50;
	@%p15 bra 	$L__BB6_32;
	mad.lo.s32 	%r51, %r62, %r28, %r4;
	mul.wide.s32 	%rd65, %r51, 4;
	add.s64 	%rd66, %rd3, %rd65;
	ld.global.f32 	%f52, [%rd66];
	bra.uni 	$L__BB6_33;
$L__BB6_32:
	mad.lo.s32 	%r52, %r62, %r28, %r4;
	mul.wide.s32 	%rd67, %r52, 4;
	add.s64 	%rd68, %rd2, %rd67;
	ld.global.f32 	%f52, [%rd68];
$L__BB6_33:
	ld.param.u64 	%rd74, [_Z8eval_rhsPfS_S_S_PiS0_S0_S0_fiii_param_1];
	mad.lo.s32 	%r53, %r62, %r29, %r1;
	cvta.to.global.u64 	%rd69, %rd74;
	mul.wide.s32 	%rd70, %r53, 4;
	add.s64 	%rd71, %rd69, %rd70;
	ld.global.f32 	%f39, [%rd71];
	add.f32 	%f40, %f50, %f39;
	add.f32 	%f41, %f51, %f40;
	add.f32 	%f42, %f52, %f41;
	mul.f32 	%f43, %f28, %f42;
	add.s64 	%rd72, %rd1, %rd70;
	st.global.f32 	[%rd72], %f43;
$L__BB6_34:
	ret;

}
	// .globl	_Z15rk4_tempstoragePfS_S_fii
.visible .entry _Z15rk4_tempstoragePfS_S_fii(
	.param .u64 .ptr .align 1 _Z15rk4_tempstoragePfS_S_fii_param_0,
	.param .u64 .ptr .align 1 _Z15rk4_tempstoragePfS_S_fii_param_1,
	.param .u64 .ptr .align 1 _Z15rk4_tempstoragePfS_S_fii_param_2,
	.param .f32 _Z15rk4_tempstoragePfS_S_fii_param_3,
	.param .u32 _Z15rk4_tempstoragePfS_S_fii_param_4,
	.param .u32 _Z15rk4_tempstoragePfS_S_fii_param_5
)
{
	.reg .pred 	%p<2>;
	.reg .b32 	%r<8>;
	.reg .b32 	%f<5>;
	.reg .b64 	%rd<11>;

	ld.param.u64 	%rd1, [_Z15rk4_tempstoragePfS_S_fii_param_0];
	ld.param.u64 	%rd2, [_Z15rk4_tempstoragePfS_S_fii_param_1];
	ld.param.u64 	%rd3, [_Z15rk4_tempstoragePfS_S_fii_param_2];
	ld.param.f32 	%f1, [_Z15rk4_tempstoragePfS_S_fii_param_3];
	ld.param.u32 	%r2, [_Z15rk4_tempstoragePfS_S_fii_param_4];
	ld.param.u32 	%r3, [_Z15rk4_tempstoragePfS_S_fii_param_5];
	mov.u32 	%r4, %ntid.x;
	mov.u32 	%r5, %ctaid.x;
	mov.u32 	%r6, %tid.x;
	mad.lo.s32 	%r1, %r4, %r5, %r6;
	mad.lo.s32 	%r7, %r3, %r2, %r3;
	setp.ge.s32 	%p1, %r1, %r7;
	@%p1 bra 	$L__BB7_2;
	cvta.to.global.u64 	%rd4, %rd1;
	cvta.to.global.u64 	%rd5, %rd3;
	cvta.to.global.u64 	%rd6, %rd2;
	mul.wide.s32 	%rd7, %r1, 4;
	add.s64 	%rd8, %rd4, %rd7;
	ld.global.f32 	%f2, [%rd8];
	add.s64 	%rd9, %rd5, %rd7;
	ld.global.f32 	%f3, [%rd9];
	fma.rn.f32 	%f4, %f1, %f3, %f2;
	add.s64 	%rd10, %rd6, %rd7;
	st.global.f32 	[%rd10], %f4;
$L__BB7_2:
	ret;

}
	// .globl	_Z3rk4PfS_S_S_S_ii
.visible .entry _Z3rk4PfS_S_S_S_ii(
	.param .u64 .ptr .align 1 _Z3rk4PfS_S_S_S_ii_param_0,
	.param .u64 .ptr .align 1 _Z3rk4PfS_S_S_S_ii_param_1,
	.param .u64 .ptr .align 1 _Z3rk4PfS_S_S_S_ii_param_2,
	.param .u64 .ptr .align 1 _Z3rk4PfS_S_S_S_ii_param_3,
	.param .u64 .ptr .align 1 _Z3rk4PfS_S_S_S_ii_param_4,
	.param .u32 _Z3rk4PfS_S_S_S_ii_param_5,
	.param .u32 _Z3rk4PfS_S_S_S_ii_param_6
)
{
	.reg .pred 	%p<2>;
	.reg .b32 	%r<8>;
	.reg .b32 	%f<7>;
	.reg .b64 	%rd<17>;
	.reg .b64 	%fd<14>;

	ld.param.u64 	%rd1, [_Z3rk4PfS_S_S_S_ii_param_0];
	ld.param.u64 	%rd2, [_Z3rk4PfS_S_S_S_ii_param_1];
	ld.param.u64 	%rd3, [_Z3rk4PfS_S_S_S_ii_param_2];
	ld.param.u64 	%rd4, [_Z3rk4PfS_S_S_S_ii_param_3];
	ld.param.u64 	%rd5, [_Z3rk4PfS_S_S_S_ii_param_4];
	ld.param.u32 	%r2, [_Z3rk4PfS_S_S_S_ii_param_5];
	ld.param.u32 	%r3, [_Z3rk4PfS_S_S_S_ii_param_6];
	mov.u32 	%r4, %ntid.x;
	mov.u32 	%r5, %ctaid.x;
	mov.u32 	%r6, %tid.x;
	mad.lo.s32 	%r1, %r4, %r5, %r6;
	mad.lo.s32 	%r7, %r3, %r2, %r3;
	setp.ge.s32 	%p1, %r1, %r7;
	@%p1 bra 	$L__BB8_2;
	cvta.to.global.u64 	%rd6, %rd2;
	cvta.to.global.u64 	%rd7, %rd3;
	cvta.to.global.u64 	%rd8, %rd4;
	cvta.to.global.u64 	%rd9, %rd5;
	cvta.to.global.u64 	%rd10, %rd1;
	mul.wide.s32 	%rd11, %r1, 4;
	add.s64 	%rd12, %rd6, %rd11;
	ld.global.f32 	%f1, [%rd12];
	cvt.f64.f32 	%fd1, %f1;
	div.rn.f64 	%fd2, %fd1, 0d4018000000000000;
	add.s64 	%rd13, %rd7, %rd11;
	ld.global.f32 	%f2, [%rd13];
	cvt.f64.f32 	%fd3, %f2;
	div.rn.f64 	%fd4, %fd3, 0d4008000000000000;
	add.f64 	%fd5, %fd2, %fd4;
	add.s64 	%rd14, %rd8, %rd11;
	ld.global.f32 	%f3, [%rd14];
	cvt.f64.f32 	%fd6, %f3;
	div.rn.f64 	%fd7, %fd6, 0d4008000000000000;
	add.f64 	%fd8, %fd5, %fd7;
	add.s64 	%rd15, %rd9, %rd11;
	ld.global.f32 	%f4, [%rd15];
	cvt.f64.f32 	%fd9, %f4;
	div.rn.f64 	%fd10, %fd9, 0d4018000000000000;
	add.f64 	%fd11, %fd8, %fd10;
	add.s64 	%rd16, %rd10, %rd11;
	ld.global.f32 	%f5, [%rd16];
	cvt.f64.f32 	%fd12, %f5;
	add.f64 	%fd13, %fd11, %fd12;
	cvt.rn.f32.f64 	%f6, %fd13;
	st.global.f32 	[%rd16], %f6;
$L__BB8_2:
	ret;

}


// ===== COMPILED SASS (sm_100) =====

	.target	sm_100

	.elftype	@"ET_EXEC"


//--------------------- .note.nv.tkinfo           --------------------------
	.section	.note.nv.tkinfo,"",@"SHT_NOTE"
	.sectionflags	@"SHF_NOTE_NV_TKINFO"
	.tkinfo
        /*0018*/ 	.word	0x00000002
        /*0030*/ 	.string	""
        /*0030*/ 	.string	"ptxas"
        /*0030*/ 	.string	"Cuda compilation tools, release 13.0, V13.0.88"
        /*0030*/ 	.string	"Build cuda_13.0.r13.0/compiler.36424714_0"
        /*0030*/ 	.string	"-arch sm_100 -m 64 "



//--------------------- .note.nv.cuinfo           --------------------------
	.section	.note.nv.cuinfo,"",@"SHT_NOTE"
	.sectionflags	@"SHF_NOTE_NV_CUINFO"
        /*0018*/ 	.short	0x0002
        /*001a*/ 	.short	0x0064
        /*001c*/ 	.short	0x0082
	.zero		2


//--------------------- .nv.info                  --------------------------
	.section	.nv.info,"",@"SHT_CUDA_INFO"
	.align	4


	//----- nvinfo : EIATTR_REGCOUNT
	.align		4
        /*0000*/ 	.byte	0x04, 0x2f
        /*0002*/ 	.short	(.L_1 - .L_0)
	.align		4
.L_0:
        /*0004*/ 	.word	index@(_Z15init_conditionsPfS_S_S_S_S_S_S_S_S_ii)
        /*0008*/ 	.word	0x00000020


	//----- nvinfo : EIATTR_FRAME_SIZE
	.align		4
.L_1:
        /*000c*/ 	.byte	0x04, 0x11
        /*000e*/ 	.short	(.L_3 - .L_2)
	.align		4
.L_2:
        /*0010*/ 	.word	index@(_Z15init_conditionsPfS_S_S_S_S_S_S_S_S_ii)
        /*0014*/ 	.word	0x00000000


	//----- nvinfo : EIATTR_REGCOUNT
	.align		4
.L_3:
        /*0018*/ 	.byte	0x04, 0x2f
        /*001a*/ 	.short	(.L_5 - .L_4)
	.align		4
.L_4:
        /*001c*/ 	.word	index@(_Z18preval_side_lengthPfS_S_S_S_i)
        /*0020*/ 	.word	0x00000012


	//----- nvinfo : EIATTR_FRAME_SIZE
	.align		4
.L_5:
        /*0024*/ 	.byte	0x04, 0x11
        /*0026*/ 	.short	(.L_7 - .L_6)
	.align		4
.L_6:
        /*0028*/ 	.word	index@($__internal_4_$__cuda_sm20_sqrt_rn_f32_slowpath)
        /*002c*/ 	.word	0x00000000


	//----- nvinfo : EIATTR_FRAME_SIZE
	.align		4
.L_7:
        /*0030*/ 	.byte	0x04, 0x11
        /*0032*/ 	.short	(.L_9 - .L_8)
	.align		4
.L_8:
        /*0034*/ 	.word	index@(_Z18preval_side_lengthPfS_S_S_S_i)
        /*0038*/ 	.word	0x00000000


	//----- nvinfo : EIATTR_REGCOUNT
	.align		4
.L_9:
        /*003c*/ 	.byte	0x04, 0x2f
        /*003e*/ 	.short	(.L_11 - .L_10)
	.align		4
.L_10:
        /*0040*/ 	.word	index@(_Z15preval_jacobianPfS_S_S_S_S_S_i)
        /*0044*/ 	.word	0x00000015


	//----- nvinfo : EIATTR_FRAME_SIZE
	.align		4
.L_11:
        /*0048*/ 	.byte	0x04, 0x11
        /*004a*/ 	.short	(.L_13 - .L_12)
	.align		4
.L_12:
        /*004c*/ 	.word	index@(_Z15preval_jacobianPfS_S_S_S_S_S_i)
        /*0050*/ 	.word	0x00000000


	//----- nvinfo : EIATTR_REGCOUNT
	.align		4
.L_13:
        /*0054*/ 	.byte	0x04, 0x2f
        /*0056*/ 	.short	(.L_15 - .L_14)
	.align		4
.L_14:
        /*0058*/ 	.word	index@(_Z14preval_normalsPfS_S_S_S_S_S_S_S_S_S_S_PiS0_i)
        /*005c*/ 	.word	0x00000018


	//----- nvinfo : EIATTR_FRAME_SIZE
	.align		4
.L_15:
        /*0060*/ 	.byte	0x04, 0x11
        /*0062*/ 	.short	(.L_17 - .L_16)
	.align		4
.L_16:
        /*0064*/ 	.word	index@($__internal_3_$__cuda_sm3x_div_rn_noftz_f32_slowpath)
        /*0068*/ 	.word	0x00000000


	//----- nvinfo : EIATTR_FRAME_SIZE
	.align		4
.L_17:
        /*006c*/ 	.byte	0x04, 0x11
        /*006e*/ 	.short	(.L_19 - .L_18)
	.align		4
.L_18:
        /*0070*/ 	.word	index@($__internal_2_$__cuda_sm20_sqrt_rn_f32_slowpath)
        /*0074*/ 	.word	0x00000000


	//----- nvinfo : EIATTR_FRAME_SIZE
	.align		4
.L_19:
        /*0078*/ 	.byte	0x04, 0x11
        /*007a*/ 	.short	(.L_21 - .L_20)
	.align		4
.L_20:
        /*007c*/ 	.word	index@(_Z14preval_normalsPfS_S_S_S_S_S_S_S_S_S_S_PiS0_i)
        /*0080*/ 	.word	0x00000000


	//----- nvinfo : EIATTR_REGCOUNT
	.align		4
.L_21:
        /*0084*/ 	.byte	0x04, 0x2f
        /*0086*/ 	.short	(.L_23 - .L_22)
	.align		4
.L_22:
        /*0088*/ 	.word	index@(_Z12eval_riemannPfS_S_S_S_S_S_S_S_S_S_S_PiS0_S0_S0_S_S_iiii)
        /*008c*/ 	.word	0x00000020


	//----- nvinfo : EIATTR_FRAME_SIZE
	.align		4
.L_23:
        /*0090*/ 	.byte	0x04, 0x11
        /*0092*/ 	.short	(.L_25 - .L_24)
	.align		4
.L_24:
        /*0094*/ 	.word	index@(_Z12eval_riemannPfS_S_S_S_S_S_S_S_S_S_S_PiS0_S0_S0_S_S_iiii)
        /*0098*/ 	.word	0x00000050


	//----- nvinfo : EIATTR_REGCOUNT
	.align		4
.L_25:
        /*009c*/ 	.byte	0x04, 0x2f
        /*009e*/ 	.short	(.L_27 - .L_26)
	.align		4
.L_26:
        /*00a0*/ 	.word	index@(_Z9eval_quadPfS_S_S_S_S_iii)
        /*00a4*/ 	.word	0x00000020


	//----- nvinfo : EIATTR_FRAME_SIZE
	.align		4
.L_27:
        /*00a8*/ 	.byte	0x04, 0x11
        /*00aa*/ 	.short	(.L_29 - .L_28)
	.align		4
.L_28:
        /*00ac*/ 	.word	index@($__internal_1_$__cuda_sm3x_div_rn_noftz_f32_slowpath)
        /*00b0*/ 	.word	0x00000028


	//----- nvinfo : EIATTR_FRAME_SIZE
	.align		4
.L_29:
        /*00b4*/ 	.byte	0x04, 0x11
        /*00b6*/ 	.short	(.L_31 - .L_30)
	.align		4
.L_30:
        /*00b8*/ 	.word	index@(_Z9eval_quadPfS_S_S_S_S_iii)
        /*00bc*/ 	.word	0x00000028


	//----- nvinfo : EIATTR_REGCOUNT
	.align		4
.L_31:
        /*00c0*/ 	.byte	0x04, 0x2f
        /*00c2*/ 	.short	(.L_33 - .L_32)
	.align		4
.L_32:
        /*00c4*/ 	.word	index@(_Z8eval_rhsPfS_S_S_PiS0_S0_S0_fiii)
        /*00c8*/ 	.word	0x00000020


	//----- nvinfo : EIATTR_FRAME_SIZE
	.align		4
.L_33:
        /*00cc*/ 	.byte	0x04, 0x11
        /*00ce*/ 	.short	(.L_35 - .L_34)
	.align		4
.L_34:
        /*00d0*/ 	.word	index@(_Z8eval_rhsPfS_S_S_PiS0_S0_S0_fiii)
        /*00d4*/ 	.word	0x00000000


	//----- nvinfo : EIATTR_REGCOUNT
	.align		4
.L_35:
        /*00d8*/ 	.byte	0x04, 0x2f
        /*00da*/ 	.short	(.L_37 - .L_36)
	.align		4
.L_36:
        /*00dc*/ 	.word	index@(_Z15rk4_tempstoragePfS_S_fii)
        /*00e0*/ 	.word	0x0000000c


	//----- nvinfo : EIATTR_FRAME_SIZE
	.align		4
.L_37:
        /*00e4*/ 	.byte	0x04, 0x11
        /*00e6*/ 	.short	(.L_39 - .L_38)
	.align		4
.L_38:
        /*00e8*/ 	.word	index@(_Z15rk4_tempstoragePfS_S_fii)
        /*00ec*/ 	.word	0x00000000


	//----- nvinfo : EIATTR_REGCOUNT
	.align		4
.L_39:
        /*00f0*/ 	.byte	0x04, 0x2f
        /*00f2*/ 	.short	(.L_41 - .L_40)
	.align		4
.L_40:
        /*00f4*/ 	.word	index@(_Z3rk4PfS_S_S_S_ii)
        /*00f8*/ 	.word	0x0000001d


	//----- nvinfo : EIATTR_FRAME_SIZE
	.align		4
.L_41:
        /*00fc*/ 	.byte	0x04, 0x11
        /*00fe*/ 	.short	(.L_43 - .L_42)
	.align		4
.L_42:
        /*0100*/ 	.word	index@($__internal_0_$__cuda_sm20_div_rn_f64_full)
        /*0104*/ 	.word	0x00000000


	//----- nvinfo : EIATTR_FRAME_SIZE
	.align		4
.L_43:
        /*0108*/ 	.byte	0x04, 0x11
        /*010a*/ 	.short	(.L_45 - .L_44)
	.align		4
.L_44:
        /*010c*/ 	.word	index@(_Z3rk4PfS_S_S_S_ii)
        /*0110*/ 	.word	0x00000000


	//----- nvinfo : EIATTR_MIN_STACK_SIZE
	.align		4
.L_45:
        /*0114*/ 	.byte	0x04, 0x12
        /*0116*/ 	.short	(.L_47 - .L_46)
	.align		4
.L_46:
        /*0118*/ 	.word	index@(_Z3rk4PfS_S_S_S_ii)
        /*011c*/ 	.word	0x00000000


	//----- nvinfo : EIATTR_MIN_STACK_SIZE
	.align		4
.L_47:
        /*0120*/ 	.byte	0x04, 0x12
        /*0122*/ 	.short	(.L_49 - .L_48)
	.align		4
.L_48:
        /*0124*/ 	.word	index@(_Z15rk4_tempstoragePfS_S_fii)
        /*0128*/ 	.word	0x00000000


	//----- nvinfo : EIATTR_MIN_STACK_SIZE
	.align		4
.L_49:
        /*012c*/ 	.byte	0x04, 0x12
        /*012e*/ 	.short	(.L_51 - .L_50)
	.align		4
.L_50:
        /*0130*/ 	.word	index@(_Z8eval_rhsPfS_S_S_PiS0_S0_S0_fiii)
        /*0134*/ 	.word	0x00000000


	//----- nvinfo : EIATTR_MIN_STACK_SIZE
	.align		4
.L_51:
        /*0138*/ 	.byte	0x04, 0x12
        /*013a*/ 	.short	(.L_53 - .L_52)
	.align		4
.L_52:
        /*013c*/ 	.word	index@(_Z9eval_quadPfS_S_S_S_S_iii)
        /*0140*/ 	.word	0x00000028


	//----- nvinfo : EIATTR_MIN_STACK_SIZE
	.align		4
.L_53:
        /*0144*/ 	.byte	0x04, 0x12
        /*0146*/ 	.short	(.L_55 - .L_54)
	.align		4
.L_54:
        /*0148*/ 	.word	index@(_Z12eval_riemannPfS_S_S_S_S_S_S_S_S_S_S_PiS0_S0_S0_S_S_iiii)
        /*014c*/ 	.word	0x00000050


	//----- nvinfo : EIATTR_MIN_STACK_SIZE
	.align		4
.L_55:
        /*0150*/ 	.byte	0x04, 0x12
        /*0152*/ 	.short	(.L_57 - .L_56)
	.align		4
.L_56:
        /*0154*/ 	.word	index@(_Z14preval_normalsPfS_S_S_S_S_S_S_S_S_S_S_PiS0_i)
        /*0158*/ 	.word	0x00000000


	//----- nvinfo : EIATTR_MIN_STACK_SIZE
	.align		4
.L_57:
        /*015c*/ 	.byte	0x04, 0x12
        /*015e*/ 	.short	(.L_59 - .L_58)
	.align		4
.L_58:
        /*0160*/ 	.word	index@(_Z15preval_jacobianPfS_S_S_S_S_S_i)
        /*0164*/ 	.word	0x00000000


	//----- nvinfo : EIATTR_MIN_STACK_SIZE
	.align		4
.L_59:
        /*0168*/ 	.byte	0x04, 0x12
        /*016a*/ 	.short	(.L_61 - .L_60)
	.align		4
.L_60:
        /*016c*/ 	.word	index@(_Z18preval_side_lengthPfS_S_S_S_i)
        /*0170*/ 	.word	0x00000000


	//----- nvinfo : EIATTR_MIN_STACK_SIZE
	.align		4
.L_61:
        /*0174*/ 	.byte	0x04, 0x12
        /*0176*/ 	.short	(.L_63 - .L_62)
	.align		4
.L_62:
        /*0178*/ 	.word	index@(_Z15init_conditionsPfS_S_S_S_S_S_S_S_S_ii)
        /*017c*/ 	.word	0x00000000
.L_63:


//--------------------- .nv.compat                --------------------------
	.section	.nv.compat,"",@"SHT_CUDA_COMPAT_INFO"
	.align	4
        /*0000*/ 	.byte	0x02, 0x09, 0x00, 0x00, 0x02, 0x02, 0x01, 0x00, 0x02, 0x05, 0x05, 0x00, 0x03, 0x07, 0x01, 0x01
        /*0010*/ 	.byte	0x02, 0x03, 0x00, 0x00, 0x02, 0x06, 0x01, 0x00, 0x04, 0x0b, 0x08, 0x00, 0x01, 0x00, 0x00, 0x00
        /*0020*/ 	.byte	0x00, 0x00, 0x00, 0x00


//--------------------- .nv.info._Z3rk4PfS_S_S_S_ii --------------------------
	.section	.nv.info._Z3rk4PfS_S_S_S_ii,"",@"SHT_CUDA_INFO"
	.sectionflags	@""
	.align	4


	//----- nvinfo : EIATTR_CUDA_API_VERSION
	.align		4
        /*0000*/ 	.byte	0x04, 0x37
        /*0002*/ 	.short	(.L_65 - .L_64)
.L_64:
        /*0004*/ 	.word	0x00000082


	//----- nvinfo : EIATTR_KPARAM_INFO
	.align		4
.L_65:
        /*0008*/ 	.byte	0x04, 0x17
        /*000a*/ 	.short	(.L_67 - .L_66)
.L_66:
        /*000c*/ 	.word	0x00000000
        /*0010*/ 	.short	0x0006
        /*0012*/ 	.short	0x002c
        /*0014*/ 	.byte	0x00, 0xf0, 0x11, 0x00


	//----- nvinfo : EIATTR_KPARAM_INFO
	.align		4
.L_67:
        /*0018*/ 	.byte	0x04, 0x17
        /*001a*/ 	.short	(.L_69 - .L_68)
.L_68:
        /*001c*/ 	.word	0x00000000
        /*0020*/ 	.short	0x0005
        /*0022*/ 	.short	0x0028
        /*0024*/ 	.byte	0x00, 0xf0, 0x11, 0x00


	//----- nvinfo : EIATTR_KPARAM_INFO
	.align		4
.L_69:
        /*0028*/ 	.byte	0x04, 0x17
        /*002a*/ 	.short	(.L_71 - .L_70)
.L_70:
        /*002c*/ 	.word	0x00000000
        /*0030*/ 	.short	0x0004
        /*0032*/ 	.short	0x0020
        /*0034*/ 	.byte	0x00, 0xf5, 0x21, 0x00


	//----- nvinfo : EIATTR_KPARAM_INFO
	.align		4
.L_71:
        /*0038*/ 	.byte	0x04, 0x17
        /*003a*/ 	.short	(.L_73 - .L_72)
.L_72:
        /*003c*/ 	.word	0x00000000
        /*0040*/ 	.short	0x0003
        /*0042*/ 	.short	0x0018
        /*0044*/ 	.byte	0x00, 0xf5, 0x21, 0x00


	//----- nvinfo : EIATTR_KPARAM_INFO
	.align		4
.L_73:
        /*0048*/ 	.byte	0x04, 0x17
        /*004a*/ 	.short	(.L_75 - .L_74)
.L_74:
        /*004c*/ 	.word	0x00000000
        /*0050*/ 	.short	0x0002
        /*0052*/ 	.short	0x0010
        /*0054*/ 	.byte	0x00, 0xf5, 0x21, 0x00


	//----- nvinfo : EIATTR_KPARAM_INFO
	.align		4
.L_75:
        /*0058*/ 	.byte	0x04, 0x17
        /*005a*/ 	.short	(.L_77 - .L_76)
.L_76:
        /*005c*/ 	.word	0x00000000
        /*0060*/ 	.short	0x0001
        /*0062*/ 	.short	0x0008
        /*0064*/ 	.byte	0x00, 0xf5, 0x21, 0x00


	//----- nvinfo : EIATTR_KPARAM_INFO
	.align		4
.L_77:
        /*0068*/ 	.byte	0x04, 0x17
        /*006a*/ 	.short	(.L_79 - .L_78)
.L_78:
        /*006c*/ 	.word	0x00000000
        /*0070*/ 	.short	0x0000
        /*0072*/ 	.short	0x0000
        /*0074*/ 	.byte	0x00, 0xf5, 0x21, 0x00


	//----- nvinfo : EIATTR_SPARSE_MMA_MASK
	.align		4
.L_79:
        /*0078*/ 	.byte	0x03, 0x50
        /*007a*/ 	.short	0x0000


	//----- nvinfo : EIATTR_MAXREG_COUNT
	.align		4
        /*007c*/ 	.byte	0x03, 0x1b
        /*007e*/ 	.short	0x00ff


	//----- nvinfo : EIATTR_MERCURY_ISA_VERSION
	.align		4
        /*0080*/ 	.byte	0x03, 0x5f
        /*0082*/ 	.short	0x0101


	//----- nvinfo : EIATTR_VRC_CTA_INIT_COUNT
	.align		4
        /*0084*/ 	.byte	0x02, 0x4a
	.zero		1
	.zero		1


	//----- nvinfo : EIATTR_EXIT_INSTR_OFFSETS
	.align		4
        /*0088*/ 	.byte	0x04, 0x1c
        /*008a*/ 	.short	(.L_81 - .L_80)


	//   ....[0]....
.L_80:
        /*008c*/ 	.word	0x00000080


	//   ....[1]....
        /*0090*/ 	.word	0x00000870


	//----- nvinfo : EIATTR_CRS_STACK_SIZE
	.align		4
.L_81:
        /*0094*/ 	.byte	0x04, 0x1e
        /*0096*/ 	.short	(.L_83 - .L_82)
.L_82:
        /*0098*/ 	.word	0x00000000


	//----- nvinfo : EIATTR_CBANK_PARAM_SIZE
	.align		4
.L_83:
        /*009c*/ 	.byte	0x03, 0x19
        /*009e*/ 	.short	0x0030


	//----- nvinfo : EIATTR_PARAM_CBANK
	.align		4
        /*00a0*/ 	.byte	0x04, 0x0a
        /*00a2*/ 	.short	(.L_85 - .L_84)
	.align		4
.L_84:
        /*00a4*/ 	.word	index@(.nv.constant0._Z3rk4PfS_S_S_S_ii)
        /*00a8*/ 	.short	0x0380
        /*00aa*/ 	.short	0x0030


	//----- nvinfo : EIATTR_SW_WAR
	.align		4
.L_85:
        /*00ac*/ 	.byte	0x04, 0x36
        /*00ae*/ 	.short	(.L_87 - .L_86)
.L_86:
        /*00b0*/ 	.word	0x00000008
.L_87:


//--------------------- .nv.info._Z15rk4_tempstoragePfS_S_fii --------------------------
	.section	.nv.info._Z15rk4_tempstoragePfS_S_fii,"",@"SHT_CUDA_INFO"
	.sectionflags	@""
	.align	4


	//----- nvinfo : EIATTR_CUDA_API_VERSION
	.align		4
        /*0000*/ 	.byte	0x04, 0x37
        /*0002*/ 	.short	(.L_89 - .L_88)
.L_88:
        /*0004*/ 	.word	0x00000082


	//----- nvinfo : EIATTR_KPARAM_INFO
	.align		4
.L_89:
        /*0008*/ 	.byte	0x04, 0x17
        /*000a*/ 	.short	(.L_91 - .L_90)
.L_90:
        /*000c*/ 	.word	0x00000000
        /*0010*/ 	.short	0x0005
        /*0012*/ 	.short	0x0020
        /*0014*/ 	.byte	0x00, 0xf0, 0x11, 0x00


	//----- nvinfo : EIATTR_KPARAM_INFO
	.align		4
.L_91:
        /*0018*/ 	.byte	0x04, 0x17
        /*001a*/ 	.short	(.L_93 - .L_92)
.L_92:
        /*001c*/ 	.word	0x00000000
        /*0020*/ 	.short	0x0004
        /*0022*/ 	.short	0x001c
        /*0024*/ 	.byte	0x00, 0xf0, 0x11, 0x00


	//----- nvinfo : EIATTR_KPARAM_INFO
	.align		4
.L_93:
        /*0028*/ 	.byte	0x04, 0x17
        /*002a*/ 	.short	(.L_95 - .L_94)
.L_94:
        /*002c*/ 	.word	0x00000000
        /*0030*/ 	.short	0x0003
        /*0032*/ 	.short	0x0018
        /*0034*/ 	.byte	0x00, 0xf0, 0x11, 0x00


	//----- nvinfo : EIATTR_KPARAM_INFO
	.align		4
.L_95:
        /*0038*/ 	.byte	0x04, 0x17
        /*003a*/ 	.short	(.L_97 - .L_96)
.L_96:
        /*003c*/ 	.word	0x00000000
        /*0040*/ 	.short	0x0002
        /*0042*/ 	.short	0x0010
        /*0044*/ 	.byte	0x00, 0xf5, 0x21, 0x00


	//----- nvinfo : EIATTR_KPARAM_INFO
	.align		4
.L_97:
        /*0048*/ 	.byte	0x04, 0x17
        /*004a*/ 	.short	(.L_99 - .L_98)
.L_98:
        /*004c*/ 	.word	0x00000000
        /*0050*/ 	.short	0x0001
        /*0052*/ 	.short	0x0008
        /*0054*/ 	.byte	0x00, 0xf5, 0x21, 0x00


	//----- nvinfo : EIATTR_KPARAM_INFO
	.align		4
.L_99:
        /*0058*/ 	.byte	0x04, 0x17
        /*005a*/ 	.short	(.L_101 - .L_100)
.L_100:
        /*005c*/ 	.word	0x00000000
        /*0060*/ 	.short	0x0000
        /*0062*/ 	.short	0x0000
        /*0064*/ 	.byte	0x00, 0xf5, 0x21, 0x00


	//----- nvinfo : EIATTR_SPARSE_MMA_MASK
	.align		4
.L_101:
        /*0068*/ 	.byte	0x03, 0x50
        /*006a*/ 	.short	0x0000


	//----- nvinfo : EIATTR_MAXREG_COUNT
	.align		4
        /*006c*/ 	.byte	0x03, 0x1b
        /*006e*/ 	.short	0x00ff


	//----- nvinfo : EIATTR_MERCURY_ISA_VERSION
	.align		4
        /*0070*/ 	.byte	0x03, 0x5f
        /*0072*/ 	.short	0x0101


	//----- nvinfo : EIATTR_VRC_CTA_INIT_COUNT
	.align		4
        /*0074*/ 	.byte	0x02, 0x4a
	.zero		1
	.zero		1


	//----- nvinfo : EIATTR_EXIT_INSTR_OFFSETS
	.align		4
        /*0078*/ 	.byte	0x04, 0x1c
        /*007a*/ 	.short	(.L_103 - .L_102)


	//   ....[0]....
.L_102:
        /*007c*/ 	.word	0x00000090


	//   ....[1]....
        /*0080*/ 	.word	0x00000160


	//----- nvinfo : EIATTR_CBANK_PARAM_SIZE
	.align		4
.L_103:
        /*0084*/ 	.byte	0x03, 0x19
        /*0086*/ 	.short	0x0024


	//----- nvinfo : EIATTR_PARAM_CBANK
	.align		4
        /*0088*/ 	.byte	0x04, 0x0a
        /*008a*/ 	.short	(.L_105 - .L_104)
	.align		4
.L_104:
        /*008c*/ 	.word	index@(.nv.constant0._Z15rk4_tempstoragePfS_S_fii)
        /*0090*/ 	.short	0x0380
        /*0092*/ 	.short	0x0024


	//----- nvinfo : EIATTR_SW_WAR
	.align		4
.L_105:
        /*0094*/ 	.byte	0x04, 0x36
        /*0096*/ 	.short	(.L_107 - .L_106)
.L_106:
        /*0098*/ 	.word	0x00000008
.L_107:


//--------------------- .nv.info._Z8eval_rhsPfS_S_S_PiS0_S0_S0_fiii --------------------------
	.section	.nv.info._Z8eval_rhsPfS_S_S_PiS0_S0_S0_fiii,"",@"SHT_CUDA_INFO"
	.sectionflags	@""
	.align	4


	//----- nvinfo : EIATTR_CUDA_API_VERSION
	.align		4
        /*0000*/ 	.byte	0x04, 0x37
        /*0002*/ 	.short	(.L_109 - .L_108)
.L_108:
        /*0004*/ 	.word	0x00000082


	//----- nvinfo : EIATTR_KPARAM_INFO
	.align		4
.L_109:
        /*0008*/ 	.byte	0x04, 0x17
        /*000a*/ 	.short	(.L_111 - .L_110)
.L_110:
        /*000c*/ 	.word	0x00000000
        /*0010*/ 	.short	0x000b
        /*0012*/ 	.short	0x004c
        /*0014*/ 	.byte	0x00, 0xf0, 0x11, 0x00


	//----- nvinfo : EIATTR_KPARAM_INFO
	.align		4
.L_111:
        /*0018*/ 	.byte	0x04, 0x17
        /*001a*/ 	.short	(.L_113 - .L_112)
.L_112:
        /*001c*/ 	.word	0x00000000
        /*0020*/ 	.short	0x000a
        /*0022*/ 	.short	0x0048
        /*0024*/ 	.byte	0x00, 0xf0, 0x11, 0x00


	//----- nvinfo : EIATTR_KPARAM_INFO
	.align		4
.L_113:
        /*0028*/ 	.byte	0x04, 0x17
        /*002a*/ 	.short	(.L_115 - .L_114)
.L_114:
        /*002c*/ 	.word	0x00000000
        /*0030*/ 	.short	0x0009
        /*0032*/ 	.short	0x0044
        /*0034*/ 	.byte	0x00, 0xf0, 0x11, 0x00


	//----- nvinfo : EIATTR_KPARAM_INFO
	.align		4
.L_115:
        /*0038*/ 	.byte	0x04, 0x17
        /*003a*/ 	.short	(.L_117 - .L_116)
.L_116:
        /*003c*/ 	.word	0x00000000
        /*0040*/ 	.short	0x0008
        /*0042*/ 	.short	0x0040
        /*0044*/ 	.byte	0x00, 0xf0, 0x11, 0x00


	//----- nvinfo : EIATTR_KPARAM_INFO
	.align		4
.L_117:
        /*0048*/ 	.byte	0x04, 0x17
        /*004a*/ 	.short	(.L_119 - .L_118)
.L_118:
        /*004c*/ 	.word	0x00000000
        /*0050*/ 	.short	0x0007
        /*0052*/ 	.short	0x0038
        /*0054*/ 	.byte	0x00, 0xf5, 0x21, 0x00


	//----- nvinfo : EIATTR_KPARAM_INFO
	.align		4
.L_119:
        /*0058*/ 	.byte	0x04, 0x17
        /*005a*/ 	.short	(.L_121 - .L_120)
.L_120:
        /*005c*/ 	.word	0x00000000
        /*0060*/ 	.short	0x0006
        /*0062*/ 	.short	0x0030
        /*0064*/ 	.byte	0x00, 0xf5, 0x21, 0x00


	//----- nvinfo : EIATTR_KPARAM_INFO
	.align		4
.L_121:
        /*0068*/ 	.byte	0x04, 0x17
        /*006a*/ 	.short	(.L_123 - .L_122)
.L_122:
        /*006c*/ 	.word	0x00000000
        /*0070*/ 	.short	0x0005
        /*0072*/ 	.short	0x0028
        /*0074*/ 	.byte	0x00, 0xf5, 0x21, 0x00


	//----- nvinfo : EIATTR_KPARAM_INFO
	.align		4
.L_123:
        /*0078*/ 	.byte	0x04, 0x17
        /*007a*/ 	.short	(.L_125 - .L_124)
.L_124:
        /*007c*/ 	.word	0x00000000
        /*0080*/ 	.short	0x0004
        /*0082*/ 	.short	0x0020
        /*0084*/ 	.byte	0x00, 0xf5, 0x21, 0x00


	//----- nvinfo : EIATTR_KPARAM_INFO
	.align		4
.L_125:
        /*0088*/ 	.byte	0x04, 0x17
        /*008a*/ 	.short	(.L_127 - .L_126)
.L_126:
        /*008c*/ 	.word	0x00000000
        /*0090*/ 	.short	0x0003
        /*0092*/ 	.short	0x0018
        /*0094*/ 	.byte	0x00, 0xf5, 0x21, 0x00


	//----- nvinfo : EIATTR_KPARAM_INFO
	.align		4
.L_127:
        /*0098*/ 	.byte	0x04, 0x17
        /*009a*/ 	.short	(.L_129 - .L_128)
.L_128:
        /*009c*/ 	.word	0x00000000
        /*00a0*/ 	.short	0x0002
        /*00a2*/ 	.short	0x0010
        /*00a4*/ 	.byte	0x00, 0xf5, 0x21, 0x00


	//----- nvinfo : EIATTR_KPARAM_INFO
	.align		4
.L_129:
        /*00a8*/ 	.byte	0x04, 0x17
        /*00aa*/ 	.short	(.L_131 - .L_130)
.L_130:
        /*00ac*/ 	.word	0x00000000
        /*00b0*/ 	.short	0x0001
        /*00b2*/ 	.short	0x0008
        /*00b4*/ 	.byte	0x00, 0xf5, 0x21, 0x00


	//----- nvinfo : EIATTR_KPARAM_INFO
	.align		4
.L_131:
        /*00b8*/ 	.byte	0x04, 0x17
        /*00ba*/ 	.short	(.L_133 - .L_132)
.L_132:
        /*00bc*/ 	.word	0x00000000
        /*00c0*/ 	.short	0x0000
        /*00c2*/ 	.short	0x0000
        /*00c4*/ 	.byte	0x00, 0xf5, 0x21, 0x00


	//----- nvinfo : EIATTR_SPARSE_MMA_MASK
	.align		4
.L_133:
        /*00c8*/ 	.byte	0x03, 0x50
        /*00ca*/ 	.short	0x0000


	//----- nvinfo : EIATTR_MAXREG_COUNT
	.align		4
        /*00cc*/ 	.byte	0x03, 0x1b
        /*00ce*/ 	.short	0x00ff


	//----- nvinfo : EIATTR_MERCURY_ISA_VERSION
	.align		4
        /*00d0*/ 	.byte	0x03, 0x5f
        /*00d2*/ 	.short	0x0101


	//----- nvinfo : EIATTR_VRC_CTA_INIT_COUNT
	.align		4
        /*00d4*/ 	.byte	0x02, 0x4a
	.zero		1
	.zero		1


	//----- nvinfo : EIATTR_EXIT_INSTR_OFFSETS
	.align		4
        /*00d8*/ 	.byte	0x04, 0x1c
        /*00da*/ 	.short	(.L_135 - .L_134)


	//   ....[0]....
.L_134:
        /*00dc*/ 	.word	0x00000080


	//   ....[1]....
        /*00e0*/ 	.word	0x000000b0


	//   ....[2]....
        /*00e4*/ 	.word	0x00000780


	//   ....[3]....
        /*00e8*/ 	.word	0x00000a60


	//----- nvinfo : EIATTR_CBANK_PARAM_SIZE
	.align		4
.L_135:
        /*00ec*/ 	.byte	0x03, 0x19
        /*00ee*/ 	.short	0x0050


	//----- nvinfo : EIATTR_PARAM_CBANK
	.align		4
        /*00f0*/ 	.byte	0x04, 0x0a
        /*00f2*/ 	.short	(.L_137 - .L_136)
	.align		4
.L_136:
        /*00f4*/ 	.word	index@(.nv.constant0._Z8eval_rhsPfS_S_S_PiS0_S0_S0_fiii)
        /*00f8*/ 	.short	0x0380
        /*00fa*/ 	.short	0x0050


	//----- nvinfo : EIATTR_SW_WAR
	.align		4
.L_137:
        /*00fc*/ 	.byte	0x04, 0x36
        /*00fe*/ 	.short	(.L_139 - .L_138)
.L_138:
        /*0100*/ 	.word	0x00000008
.L_139:


//--------------------- .nv.info._Z9eval_quadPfS_S_S_S_S_iii --------------------------
	.section	.nv.info._Z9eval_quadPfS_S_S_S_S_iii,"",@"SHT_CUDA_INFO"
	.sectionflags	@""
	.align	4


	//----- nvinfo : EIATTR_CUDA_API_VERSION
	.align		4
        /*0000*/ 	.byte	0x04, 0x37
        /*0002*/ 	.short	(.L_141 - .L_140)
.L_140:
        /*0004*/ 	.word	0x00000082


	//----- nvinfo : EIATTR_KPARAM_INFO
	.align		4
.L_141:
        /*0008*/ 	.byte	0x04, 0x17
        /*000a*/ 	.short	(.L_143 - .L_142)
.L_142:
        /*000c*/ 	.word	0x00000000
        /*0010*/ 	.short	0x0008
        /*0012*/ 	.short	0x0038
        /*0014*/ 	.byte	0x00, 0xf0, 0x11, 0x00


	//----- nvinfo : EIATTR_KPARAM_INFO
	.align		4
.L_143:
        /*0018*/ 	.byte	0x04, 0x17
        /*001a*/ 	.short	(.L_145 - .L_144)
.L_144:
        /*001c*/ 	.word	0x00000000
        /*0020*/ 	.short	0x0007
        /*0022*/ 	.short	0x0034
        /*0024*/ 	.byte	0x00, 0xf0, 0x11, 0x00


	//----- nvinfo : EIATTR_KPARAM_INFO
	.align		4
.L_145:
        /*0028*/ 	.byte	0x04, 0x17
        /*002a*/ 	.short	(.L_147 - .L_146)
.L_146:
        /*002c*/ 	.word	0x00000000
        /*0030*/ 	.short	0x0006
        /*0032*/ 	.short	0x0030
        /*0034*/ 	.byte	0x00, 0xf0, 0x11, 0x00


	//----- nvinfo : EIATTR_KPARAM_INFO
	.align		4
.L_147:
        /*0038*/ 	.byte	0x04, 0x17
        /*003a*/ 	.short	(.L_149 - .L_148)
.L_148:
        /*003c*/ 	.word	0x00000000
        /*0040*/ 	.short	0x0005
        /*0042*/ 	.short	0x0028
        /*0044*/ 	.byte	0x00, 0xf5, 0x21, 0x00


	//----- nvinfo : EIATTR_KPARAM_INFO
	.align		4
.L_149:
        /*0048*/ 	.byte	0x04, 0x17
        /*004a*/ 	.short	(.L_151 - .L_150)
.L_150:
        /*004c*/ 	.word	0x00000000
        /*0050*/ 	.short	0x0004
        /*0052*/ 	.short	0x0020
        /*0054*/ 	.byte	0x00, 0xf5, 0x21, 0x00


	//----- nvinfo : EIATTR_KPARAM_INFO
	.align		4
.L_151:
        /*0058*/ 	.byte	0x04, 0x17
        /*005a*/ 	.short	(.L_153 - .L_152)
.L_152:
        /*005c*/ 	.word	0x00000000
        /*0060*/ 	.short	0x0003
        /*0062*/ 	.short	0x0018
        /*0064*/ 	.byte	0x00, 0xf5, 0x21, 0x00


	//----- nvinfo : EIATTR_KPARAM_INFO
	.align		4
.L_153:
        /*0068*/ 	.byte	0x04, 0x17
        /*006a*/ 	.short	(.L_155 - .L_154)
.L_154:
        /*006c*/ 	.word	0x00000000
        /*0070*/ 	.short	0x0002
        /*0072*/ 	.short	0x0010
        /*0074*/ 	.byte	0x00, 0xf5, 0x21, 0x00


	//----- nvinfo : EIATTR_KPARAM_INFO
	.align		4
.L_155:
        /*0078*/ 	.byte	0x04, 0x17
        /*007a*/ 	.short	(.L_157 - .L_156)
.L_156:
        /*007c*/ 	.word	0x00000000
        /*0080*/ 	.short	0x0001
        /*0082*/ 	.short	0x0008
        /*0084*/ 	.byte	0x00, 0xf5, 0x21, 0x00


	//----- nvinfo : EIATTR_KPARAM_INFO
	.align		4
.L_157:
        /*0088*/ 	.byte	0x04, 0x17
        /*008a*/ 	.short	(.L_159 - .L_158)
.L_158:
        /*008c*/ 	.word	0x00000000
        /*0090*/ 	.short	0x0000
        /*0092*/ 	.short	0x0000
        /*0094*/ 	.byte	0x00, 0xf5, 0x21, 0x00


	//----- nvinfo : EIATTR_SPARSE_MMA_MASK
	.align		4
.L_159:
        /*0098*/ 	.byte	0x03, 0x50
        /*009a*/ 	.short	0x0000


	//----- nvinfo : EIATTR_MAXREG_COUNT
	.align		4
        /*009c*/ 	.byte	0x03, 0x1b
        /*009e*/ 	.short	0x00ff


	//----- nvinfo : EIATTR_MERCURY_ISA_VERSION
	.align		4
        /*00a0*/ 	.byte	0x03, 0x5f
        /*00a2*/ 	.short	0x0101


	//----- nvinfo : EIATTR_VRC_CTA_INIT_COUNT
	.align		4
        /*00a4*/ 	.byte	0x02, 0x4a
	.zero		1
	.zero		1


	//----- nvinfo : EIATTR_EXIT_INSTR_OFFSETS
	.align		4
        /*00a8*/ 	.byte	0x04, 0x1c
        /*00aa*/ 	.short	(.L_161 - .L_160)


	//   ....[0]....
.L_160:
        /*00ac*/ 	.word	0x00000090


	//   ....[1]....
        /*00b0*/ 	.word	0x00000870


	//   ....[2]....
        /*00b4*/ 	.word	0x00001190


	//   ....[3]....
        /*00b8*/ 	.word	0x00001560


	//   ....[4]....
        /*00bc*/ 	.word	0x000017e0


	//   ....[5]....
        /*00c0*/ 	.word	0x000019e0


	//   ....[6]....
        /*00c4*/ 	.word	0x00001b30


	//----- nvinfo : EIATTR_CRS_STACK_SIZE
	.align		4
.L_161:
        /*00c8*/ 	.byte	0x04, 0x1e
        /*00ca*/ 	.short	(.L_163 - .L_162)
.L_162:
        /*00cc*/ 	.word	0x00000000


	//----- nvinfo : EIATTR_CBANK_PARAM_SIZE
	.align		4
.L_163:
        /*00d0*/ 	.byte	0x03, 0x19
        /*00d2*/ 	.short	0x003c


	//----- nvinfo : EIATTR_PARAM_CBANK
	.align		4
        /*00d4*/ 	.byte	0x04, 0x0a
        /*00d6*/ 	.short	(.L_165 - .L_164)
	.align		4
.L_164:
        /*00d8*/ 	.word	index@(.nv.constant0._Z9eval_quadPfS_S_S_S_S_iii)
        /*00dc*/ 	.short	0x0380
        /*00de*/ 	.short	0x003c


	//----- nvinfo : EIATTR_SW_WAR
	.align		4
.L_165:
        /*00e0*/ 	.byte	0x04, 0x36
        /*00e2*/ 	.short	(.L_167 - .L_166)
.L_166:
        /*00e4*/ 	.word	0x00000008
.L_167:


//--------------------- .nv.info._Z12eval_riemannPfS_S_S_S_S_S_S_S_S_S_S_PiS0_S0_S0_S_S_iiii --------------------------
	.section	.nv.info._Z12eval_riemannPfS_S_S_S_S_S_S_S_S_S_S_PiS0_S0_S0_S_S_iiii,"",@"SHT_CUDA_INFO"
	.sectionflags	@""
	.align	4


	//----- nvinfo : EIATTR_CUDA_API_VERSION
	.align		4
        /*0000*/ 	.byte	0x04, 0x37
        /*0002*/ 	.short	(.L_169 - .L_168)
.L_168:
        /*0004*/ 	.word	0x00000082


	//----- nvinfo : EIATTR_KPARAM_INFO
	.align		4
.L_169:
        /*0008*/ 	.byte	0x04, 0x17
        /*000a*/ 	.short	(.L_171 - .L_170)
.L_170:
        /*000c*/ 	.word	0x00000000
        /*0010*/ 	.short	0x0015
        /*0012*/ 	.short	0x009c
        /*0014*/ 	.byte	0x00, 0xf0, 0x11, 0x00


	//----- nvinfo : EIATTR_KPARAM_INFO
	.align		4
.L_171:
        /*0018*/ 	.byte	0x04, 0x17
        /*001a*/ 	.short	(.L_173 - .L_172)
.L_172:
        /*001c*/ 	.word	0x00000000
        /*0020*/ 	.short	0x0014
        /*0022*/ 	.short	0x0098
        /*0024*/ 	.byte	0x00, 0xf0, 0x11, 0x00


	//----- nvinfo : EIATTR_KPARAM_INFO
	.align		4
.L_173:
        /*0028*/ 	.byte	0x04, 0x17
        /*002a*/ 	.short	(.L_175 - .L_174)
.L_174:
        /*002c*/ 	.word	0x00000000
        /*0030*/ 	.short	0x0013
        /*0032*/ 	.short	0x0094
        /*0034*/ 	.byte	0x00, 0xf0, 0x11, 0x00


	//----- nvinfo : EIATTR_KPARAM_INFO
	.align		4
.L_175:
        /*0038*/ 	.byte	0x04, 0x17
        /*003a*/ 	.short	(.L_177 - .L_176)
.L_176:
        /*003c*/ 	.word	0x00000000
        /*0040*/ 	.short	0x0012
        /*0042*/ 	.short	0x0090
        /*0044*/ 	.byte	0x00, 0xf0, 0x11, 0x00


	//----- nvinfo : EIATTR_KPARAM_INFO
	.align		4
.L_177:
        /*0048*/ 	.byte	0x04, 0x17
        /*004a*/ 	.short	(.L_179 - .L_178)
.L_178:
        /*004c*/ 	.word	0x00000000
        /*0050*/ 	.short	0x0011
        /*0052*/ 	.short	0x0088
        /*0054*/ 	.byte	0x00, 0xf5, 0x21, 0x00


	//----- nvinfo : EIATTR_KPARAM_INFO
	.align		4
.L_179:
        /*0058*/ 	.byte	0x04, 0x17
        /*005a*/ 	.short	(.L_181 - .L_180)
.L_180:
        /*005c*/ 	.word	0x00000000
        /*0060*/ 	.short	0x0010
        /*0062*/ 	.short	0x0080
        /*0064*/ 	.byte	0x00, 0xf5, 0x21, 0x00


	//----- nvinfo : EIATTR_KPARAM_INFO
	.align		4
.L_181:
        /*0068*/ 	.byte	0x04, 0x17
        /*006a*/ 	.short	(.L_183 - .L_182)
.L_182:
        /*006c*/ 	.word	0x00000000
        /*0070*/ 	.short	0x000f
        /*0072*/ 	.short	0x0078
        /*0074*/ 	.byte	0x00, 0xf5, 0x21, 0x00


	//----- nvinfo : EIATTR_KPARAM_INFO
	.align		4
.L_183:
        /*0078*/ 	.byte	0x04, 0x17
        /*007a*/ 	.short	(.L_185 - .L_184)
.L_184:
        /*007c*/ 	.word	0x00000000
        /*0080*/ 	.short	0x000e
        /*0082*/ 	.short	0x0070
        /*0084*/ 	.byte	0x00, 0xf5, 0x21, 0x00


	//----- nvinfo : EIATTR_KPARAM_INFO
	.align		4
.L_185:
        /*0088*/ 	.byte	0x04, 0x17
        /*008a*/ 	.short	(.L_187 - .L_186)
.L_186:
        /*008c*/ 	.word	0x00000000
        /*0090*/ 	.short	0x000d
        /*0092*/ 	.short	0x0068
        /*0094*/ 	.byte	0x00, 0xf5, 0x21, 0x00


	//----- nvinfo : EIATTR_KPARAM_INFO
	.align		4
.L_187:
        /*0098*/ 	.byte	0x04, 0x17
        /*009a*/ 	.short	(.L_189 - .L_188)
.L_188:
        /*009c*/ 	.word	0x00000000
        /*00a0*/ 	.short	0x000c
        /*00a2*/ 	.short	0x0060
        /*00a4*/ 	.byte	0x00, 0xf5, 0x21, 0x00


	//----- nvinfo : EIATTR_KPARAM_INFO
	.align		4
.L_189:
        /*00a8*/ 	.byte	0x04, 0x17
        /*00aa*/ 	.short	(.L_191 - .L_190)
.L_190:
        /*00ac*/ 	.word	0x00000000
        /*00b0*/ 	.short	0x000b
        /*00b2*/ 	.short	0x0058
        /*00b4*/ 	.byte	0x00, 0xf5, 0x21, 0x00


	//----- nvinfo : EIATTR_KPARAM_INFO
	.align		4
.L_191:
        /*00b8*/ 	.byte	0x04, 0x17
        /*00ba*/ 	.short	(.L_193 - .L_192)
.L_192:
        /*00bc*/ 	.word	0x00000000
        /*00c0*/ 	.short	0x000a
        /*00c2*/ 	.short	0x0050
        /*00c4*/ 	.byte	0x00, 0xf5, 0x21, 0x00


	//----- nvinfo : EIATTR_KPARAM_INFO
	.align		4
.L_193:
        /*00c8*/ 	.byte	0x04, 0x17
        /*00ca*/ 	.short	(.L_195 - .L_194)
.L_194:
        /*00cc*/ 	.word	0x00000000
        /*00d0*/ 	.short	0x0009
        /*00d2*/ 	.short	0x0048
        /*00d4*/ 	.byte	0x00, 0xf5, 0x21, 0x00


	//----- nvinfo : EIATTR_KPARAM_INFO
	.align		4
.L_195:
        /*00d8*/ 	.byte	0x04, 0x17
        /*00da*/ 	.short	(.L_197 - .L_196)
.L_196:
        /*00dc*/ 	.word	0x00000000
        /*00e0*/ 	.short	0x0008
        /*00e2*/ 	.short	0x0040
        /*00e4*/ 	.byte	0x00, 0xf5, 0x21, 0x00


	//----- nvinfo : EIATTR_KPARAM_INFO
	.align		4
.L_197:
        /*00e8*/ 	.byte	0x04, 0x17
        /*00ea*/ 	.short	(.L_199 - .L_198)
.L_198:
        /*00ec*/ 	.word	0x00000000
        /*00f0*/ 	.short	0x0007
        /*00f2*/ 	.short	0x0038
        /*00f4*/ 	.byte	0x00, 0xf5, 0x21, 0x00


	//----- nvinfo : EIATTR_KPARAM_INFO
	.align		4
.L_199:
        /*00f8*/ 	.byte	0x04, 0x17
        /*00fa*/ 	.short	(.L_201 - .L_200)
.L_200:
        /*00fc*/ 	.word	0x00000000
        /*0100*/ 	.short	0x0006
        /*0102*/ 	.short	0x0030
        /*0104*/ 	.byte	0x00, 0xf5, 0x21, 0x00


	//----- nvinfo : EIATTR_KPARAM_INFO
	.align		4
.L_201:
        /*0108*/ 	.byte	0x04, 0x17
        /*010a*/ 	.short	(.L_203 - .L_202)
.L_202:
        /*010c*/ 	.word	0x00000000
        /*0110*/ 	.short	0x0005
        /*0112*/ 	.short	0x0028
        /*0114*/ 	.byte	0x00, 0xf5, 0x21, 0x00


	//----- nvinfo : EIATTR_KPARAM_INFO
	.align		4
.L_203:
        /*0118*/ 	.byte	0x04, 0x17
        /*011a*/ 	.short	(.L_205 - .L_204)
.L_204:
        /*011c*/ 	.word	0x00000000
        /*0120*/ 	.short	0x0004
        /*0122*/ 	.short	0x0020
        /*0124*/ 	.byte	0x00, 0xf5, 0x21, 0x00


	//----- nvinfo : EIATTR_KPARAM_INFO
	.align		4
.L_205:
        /*0128*/ 	.byte	0x04, 0x17
        /*012a*/ 	.short	(.L_207 - .L_206)
.L_206:
        /*012c*/ 	.word	0x00000000
        /*0130*/ 	.short	0x0003
        /*0132*/ 	.short	0x0018
        /*0134*/ 	.byte	0x00, 0xf5, 0x21, 0x00


	//----- nvinfo : EIATTR_KPARAM_INFO
	.align		4
.L_207:
        /*0138*/ 	.byte	0x04, 0x17
        /*013a*/ 	.short	(.L_209 - .L_208)
.L_208:
        /*013c*/ 	.word	0x00000000
        /*0140*/ 	.short	0x0002
        /*0142*/ 	.short	0x0010
        /*0144*/ 	.byte	0x00, 0xf5, 0x21, 0x00


	//----- nvinfo : EIATTR_KPARAM_INFO
	.align		4
.L_209:
        /*0148*/ 	.byte	0x04, 0x17
        /*014a*/ 	.short	(.L_211 - .L_210)
.L_210:
        /*014c*/ 	.word	0x00000000
        /*0150*/ 	.short	0x0001
        /*0152*/ 	.short	0x0008
        /*0154*/ 	.byte	0x00, 0xf5, 0x21, 0x00


	//----- nvinfo : EIATTR_KPARAM_INFO
	.align		4
.L_211:
        /*0158*/ 	.byte	0x04, 0x17
        /*015a*/ 	.short	(.L_213 - .L_212)
.L_212:
        /*015c*/ 	.word	0x00000000
        /*0160*/ 	.short	0x0000
        /*0162*/ 	.short	0x0000
        /*0164*/ 	.byte	0x00, 0xf5, 0x21, 0x00


	//----- nvinfo : EIATTR_SPARSE_MMA_MASK
	.align		4
.L_213:
        /*0168*/ 	.byte	0x03, 0x50
        /*016a*/ 	.short	0x0000


	//----- nvinfo : EIATTR_MAXREG_COUNT
	.align		4
        /*016c*/ 	.byte	0x03, 0x1b
        /*016e*/ 	.short	0x00ff


	//----- nvinfo : EIATTR_NUM_BARRIERS
	.align		4
        /*0170*/ 	.byte	0x02, 0x4c
        /*0172*/ 	.byte	0x01
	.zero		1


	//----- nvinfo : EIATTR_MERCURY_ISA_VERSION
	.align		4
        /*0174*/ 	.byte	0x03, 0x5f
        /*0176*/ 	.short	0x0101


	//----- nvinfo : EIATTR_VRC_CTA_INIT_COUNT
	.align		4
        /*0178*/ 	.byte	0x02, 0x4a
	.zero		1
	.zero		1


	//----- nvinfo : EIATTR_EXIT_INSTR_OFFSETS
	.align		4
        /*017c*/ 	.byte	0x04, 0x1c
        /*017e*/ 	.short	(.L_215 - .L_214)


	//   ....[0]....
.L_214:
        /*0180*/ 	.word	0x00000080


	//   ....[1]....
        /*0184*/ 	.word	0x00001360


	//   ....[2]....
        /*0188*/ 	.word	0x000025c0


	//----- nvinfo : EIATTR_CRS_STACK_SIZE
	.align		4
.L_215:
        /*018c*/ 	.byte	0x04, 0x1e
        /*018e*/ 	.short	(.L_217 - .L_216)
.L_216:
        /*0190*/ 	.word	0x00000000


	//----- nvinfo : EIATTR_CBANK_PARAM_SIZE
	.align		4
.L_217:
        /*0194*/ 	.byte	0x03, 0x19
        /*0196*/ 	.short	0x00a0


	//----- nvinfo : EIATTR_PARAM_CBANK
	.align		4
        /*0198*/ 	.byte	0x04, 0x0a
        /*019a*/ 	.short	(.L_219 - .L_218)
	.align		4
.L_218:
        /*019c*/ 	.word	index@(.nv.constant0._Z12eval_riemannPfS_S_S_S_S_S_S_S_S_S_S_PiS0_S0_S0_S_S_iiii)
        /*01a0*/ 	.short	0x0380
        /*01a2*/ 	.short	0x00a0


	//----- nvinfo : EIATTR_SW_WAR
	.align		4
.L_219:
        /*01a4*/ 	.byte	0x04, 0x36
        /*01a6*/ 	.short	(.L_221 - .L_220)
.L_220:
        /*01a8*/ 	.word	0x00000008
.L_221:


//--------------------- .nv.info._Z14preval_normalsPfS_S_S_S_S_S_S_S_S_S_S_PiS0_i --------------------------
	.section	.nv.info._Z14preval_normalsPfS_S_S_S_S_S_S_S_S_S_S_PiS0_i,"",@"SHT_CUDA_INFO"
	.sectionflags	@""
	.align	4


	//----- nvinfo : EIATTR_CUDA_API_VERSION
	.align		4
        /*0000*/ 	.byte	0x04, 0x37
        /*0002*/ 	.short	(.L_223 - .L_222)
.L_222:
        /*0004*/ 	.word	0x00000082


	//----- nvinfo : EIATTR_KPARAM_INFO
	.align		4
.L_223:
        /*0008*/ 	.byte	0x04, 0x17
        /*000a*/ 	.short	(.L_225 - .L_224)
.L_224:
        /*000c*/ 	.word	0x00000000
        /*0010*/ 	.short	0x000e
        /*0012*/ 	.short	0x0070
        /*0014*/ 	.byte	0x00, 0xf0, 0x11, 0x00


	//----- nvinfo : EIATTR_KPARAM_INFO
	.align		4
.L_225:
        /*0018*/ 	.byte	0x04, 0x17
        /*001a*/ 	.short	(.L_227 - .L_226)
.L_226:
        /*001c*/ 	.word	0x00000000
        /*0020*/ 	.short	0x000d
        /*0022*/ 	.short	0x0068
        /*0024*/ 	.byte	0x00, 0xf5, 0x21, 0x00


	//----- nvinfo : EIATTR_KPARAM_INFO
	.align		4
.L_227:
        /*0028*/ 	.byte	0x04, 0x17
        /*002a*/ 	.short	(.L_229 - .L_228)
.L_228:
        /*002c*/ 	.word	0x00000000
        /*0030*/ 	.short	0x000c
        /*0032*/ 	.short	0x0060
        /*0034*/ 	.byte	0x00, 0xf5, 0x21, 0x00


	//----- nvinfo : EIATTR_KPARAM_INFO
	.align		4
.L_229:
        /*0038*/ 	.byte	0x04, 0x17
        /*003a*/ 	.short	(.L_231 - .L_230)
.L_230:
        /*003c*/ 	.word	0x00000000
        /*0040*/ 	.short	0x000b
        /*0042*/ 	.short	0x0058
        /*0044*/ 	.byte	0x00, 0xf5, 0x21, 0x00


	//----- nvinfo : EIATTR_KPARAM_INFO
	.align		4
.L_231:
        /*0048*/ 	.byte	0x04, 0x17
        /*004a*/ 	.short	(.L_233 - .L_232)
.L_232:
        /*004c*/ 	.word	0x00000000
        /*0050*/ 	.short	0x000a
        /*0052*/ 	.short	0x0050
        /*0054*/ 	.byte	0x00, 0xf5, 0x21, 0x00


	//----- nvinfo : EIATTR_KPARAM_INFO
	.align		4
.L_233:
        /*0058*/ 	.byte	0x04, 0x17
        /*005a*/ 	.short	(.L_235 - .L_234)
.L_234:
        /*005c*/ 	.word	0x00000000
        /*0060*/ 	.short	0x0009
        /*0062*/ 	.short	0x0048
        /*0064*/ 	.byte	0x00, 0xf5, 0x21, 0x00


	//----- nvinfo : EIATTR_KPARAM_INFO
	.align		4
.L_235:
        /*0068*/ 	.byte	0x04, 0x17
        /*006a*/ 	.short	(.L_237 - .L_236)
.L_236:
        /*006c*/ 	.word	0x00000000
        /*0070*/ 	.short	0x0008
        /*0072*/ 	.short	0x0040
        /*0074*/ 	.byte	0x00, 0xf5, 0x21, 0x00


	//----- nvinfo : EIATTR_KPARAM_INFO
	.align		4
.L_237:
        /*0078*/ 	.byte	0x04, 0x17
        /*007a*/ 	.short	(.L_239 - .L_238)
.L_238:
        /*007c*/ 	.word	0x00000000
        /*0080*/ 	.short	0x0007
        /*0082*/ 	.short	0x0038
        /*0084*/ 	.byte	0x00, 0xf5, 0x21, 0x00


	//----- nvinfo : EIATTR_KPARAM_INFO
	.align		4
.L_239:
        /*0088*/ 	.byte	0x04, 0x17
        /*008a*/ 	.short	(.L_241 - .L_240)
.L_240:
        /*008c*/ 	.word	0x00000000
        /*0090*/ 	.short	0x0006
        /*0092*/ 	.short	0x0030
        /*0094*/ 	.byte	0x00, 0xf5, 0x21, 0x00


	//----- nvinfo : EIATTR_KPARAM_INFO
	.align		4
.L_241:
        /*0098*/ 	.byte	0x04, 0x17
        /*009a*/ 	.short	(.L_243 - .L_242)
.L_242:
        /*009c*/ 	.word	0x00000000
        /*00a0*/ 	.short	0x0005
        /*00a2*/ 	.short	0x0028
        /*00a4*/ 	.byte	0x00, 0xf5, 0x21, 0x00


	//----- nvinfo : EIATTR_KPARAM_INFO
	.align		4
.L_243:
        /*00a8*/ 	.byte	0x04, 0x17
        /*00aa*/ 	.short	(.L_245 - .L_244)
.L_244:
        /*00ac*/ 	.word	0x00000000
        /*00b0*/ 	.short	0x0004
        /*00b2*/ 	.short	0x0020
        /*00b4*/ 	.byte	0x00, 0xf5, 0x21, 0x00


	//----- nvinfo : EIATTR_KPARAM_INFO
	.align		4
.L_245:
        /*00b8*/ 	.byte	0x04, 0x17
        /*00ba*/ 	.short	(.L_247 - .L_246)
.L_246:
        /*00bc*/ 	.word	0x00000000
        /*00c0*/ 	.short	0x0003
        /*00c2*/ 	.short	0x0018
        /*00c4*/ 	.byte	0x00, 0xf5, 0x21, 0x00


	//----- nvinfo : EIATTR_KPARAM_INFO
	.align		4
.L_247:
        /*00c8*/ 	.byte	0x04, 0x17
        /*00ca*/ 	.short	(.L_249 - .L_248)
.L_248:
        /*00cc*/ 	.word	0x00000000
        /*00d0*/ 	.short	0x0002
        /*00d2*/ 	.short	0x0010
        /*00d4*/ 	.byte	0x00, 0xf5, 0x21, 0x00


	//----- nvinfo : EIATTR_KPARAM_INFO
	.align		4
.L_249:
        /*00d8*/ 	.byte	0x04, 0x17
        /*00da*/ 	.short	(.L_251 - .L_250)
.L_250:
        /*00dc*/ 	.word	0x00000000
        /*00e0*/ 	.short	0x0001
        /*00e2*/ 	.short	0x0008
        /*00e4*/ 	.byte	0x00, 0xf5, 0x21, 0x00


	//----- nvinfo : EIATTR_KPARAM_INFO
	.align		4
.L_251:
        /*00e8*/ 	.byte	0x04, 0x17
        /*00ea*/ 	.short	(.L_253 - .L_252)
.L_252:
        /*00ec*/ 	.word	0x00000000
        /*00f0*/ 	.short	0x0000
        /*00f2*/ 	.short	0x0000
        /*00f4*/ 	.byte	0x00, 0xf5, 0x21, 0x00


	//----- nvinfo : EIATTR_SPARSE_MMA_MASK
	.align		4
.L_253:
        /*00f8*/ 	.byte	0x03, 0x50
        /*00fa*/ 	.short	0x0000


	//----- nvinfo : EIATTR_MAXREG_COUNT
	.align		4
        /*00fc*/ 	.byte	0x03, 0x1b
        /*00fe*/ 	.short	0x00ff


	//----- nvinfo : EIATTR_MERCURY_ISA_VERSION
	.align		4
        /*0100*/ 	.byte	0x03, 0x5f
        /*0102*/ 	.short	0x0101


	//----- nvinfo : EIATTR_VRC_CTA_INIT_COUNT
	.align		4
        /*0104*/ 	.byte	0x02, 0x4a
	.zero		1
	.zero		1


	//----- nvinfo : EIATTR_EXIT_INSTR_OFFSETS
	.align		4
        /*0108*/ 	.byte	0x04, 0x1c
        /*010a*/ 	.short	(.L_255 - .L_254)


	//   ....[0]....
.L_254:
        /*010c*/ 	.word	0x00000070


	//   ....[1]....
        /*0110*/ 	.word	0x00001040


	//----- nvinfo : EIATTR_CRS_STACK_SIZE
	.align		4
.L_255:
        /*0114*/ 	.byte	0x04, 0x1e
        /*0116*/ 	.short	(.L_257 - .L_256)
.L_256:
        /*0118*/ 	.word	0x00000000


	//----- nvinfo : EIATTR_CBANK_PARAM_SIZE
	.align		4
.L_257:
        /*011c*/ 	.byte	0x03, 0x19
        /*011e*/ 	.short	0x0074


	//----- nvinfo : EIATTR_PARAM_CBANK
	.align		4
        /*0120*/ 	.byte	0x04, 0x0a
        /*0122*/ 	.short	(.L_259 - .L_258)
	.align		4
.L_258:
        /*0124*/ 	.word	index@(.nv.constant0._Z14preval_normalsPfS_S_S_S_S_S_S_S_S_S_S_PiS0_i)
        /*0128*/ 	.short	0x0380
        /*012a*/ 	.short	0x0074


	//----- nvinfo : EIATTR_SW_WAR
	.align		4
.L_259:
        /*012c*/ 	.byte	0x04, 0x36
        /*012e*/ 	.short	(.L_261 - .L_260)
.L_260:
        /*0130*/ 	.word	0x00000008
.L_261:


//--------------------- .nv.info._Z15preval_jacobianPfS_S_S_S_S_S_i --------------------------
	.section	.nv.info._Z15preval_jacobianPfS_S_S_S_S_S_i,"",@"SHT_CUDA_INFO"
	.sectionflags	@""
	.align	4


	//----- nvinfo : EIATTR_CUDA_API_VERSION
	.align		4
        /*0000*/ 	.byte	0x04, 0x37
        /*0002*/ 	.short	(.L_263 - .L_262)
.L_262:
        /*0004*/ 	.word	0x00000082


	//----- nvinfo : EIATTR_KPARAM_INFO
	.align		4
.L_263:
        /*0008*/ 	.byte	0x04, 0x17
        /*000a*/ 	.short	(.L_265 - .L_264)
.L_264:
        /*000c*/ 	.word	0x00000000
        /*0010*/ 	.short	0x0007
        /*0012*/ 	.short	0x0038
        /*0014*/ 	.byte	0x00, 0xf0, 0x11, 0x00


	//----- nvinfo : EIATTR_KPARAM_INFO
	.align		4
.L_265:
        /*0018*/ 	.byte	0x04, 0x17
        /*001a*/ 	.short	(.L_267 - .L_266)
.L_266:
        /*001c*/ 	.word	0x00000000
        /*0020*/ 	.short	0x0006
        /*0022*/ 	.short	0x0030
        /*0024*/ 	.byte	0x00, 0xf5, 0x21, 0x00


	//----- nvinfo : EIATTR_KPARAM_INFO
	.align		4
.L_267:
        /*0028*/ 	.byte	0x04, 0x17
        /*002a*/ 	.short	(.L_269 - .L_268)
.L_268:
        /*002c*/ 	.word	0x00000000
        /*0030*/ 	.short	0x0005
        /*0032*/ 	.short	0x0028
        /*0034*/ 	.byte	0x00, 0xf5, 0x21, 0x00


	//----- nvinfo : EIATTR_KPARAM_INFO
	.align		4
.L_269:
        /*0038*/ 	.byte	0x04, 0x17
        /*003a*/ 	.short	(.L_271 - .L_270)
.L_270:
        /*003c*/ 	.word	0x00000000
        /*0040*/ 	.short	0x0004
        /*0042*/ 	.short	0x0020
        /*0044*/ 	.byte	0x00, 0xf5, 0x21, 0x00


	//----- nvinfo : EIATTR_KPARAM_INFO
	.align		4
.L_271:
        /*0048*/ 	.byte	0x04, 0x17
        /*004a*/ 	.short	(.L_273 - .L_272)
.L_272:
        /*004c*/ 	.word	0x00000000
        /*0050*/ 	.short	0x0003
        /*0052*/ 	.short	0x0018
        /*0054*/ 	.byte	0x00, 0xf5, 0x21, 0x00


	//----- nvinfo : EIATTR_KPARAM_INFO
	.align		4
.L_273:
        /*0058*/ 	.byte	0x04, 0x17
        /*005a*/ 	.short	(.L_275 - .L_274)
.L_274:
        /*005c*/ 	.word	0x00000000
        /*0060*/ 	.short	0x0002
        /*0062*/ 	.short	0x0010
        /*0064*/ 	.byte	0x00, 0xf5, 0x21, 0x00


	//----- nvinfo : EIATTR_KPARAM_INFO
	.align		4
.L_275:
        /*0068*/ 	.byte	0x04, 0x17
        /*006a*/ 	.short	(.L_277 - .L_276)
.L_276:
        /*006c*/ 	.word	0x00000000
        /*0070*/ 	.short	0x0001
        /*0072*/ 	.short	0x0008
        /*0074*/ 	.byte	0x00, 0xf5, 0x21, 0x00


	//----- nvinfo : EIATTR_KPARAM_INFO
	.align		4
.L_277:
        /*0078*/ 	.byte	0x04, 0x17
        /*007a*/ 	.short	(.L_279 - .L_278)
.L_278:
        /*007c*/ 	.word	0x00000000
        /*0080*/ 	.short	0x0000
        /*0082*/ 	.short	0x0000
        /*0084*/ 	.byte	0x00, 0xf5, 0x21, 0x00


	//----- nvinfo : EIATTR_SPARSE_MMA_MASK
	.align		4
.L_279:
        /*0088*/ 	.byte	0x03, 0x50
        /*008a*/ 	.short	0x0000


	//----- nvinfo : EIATTR_MAXREG_COUNT
	.align		4
        /*008c*/ 	.byte	0x03, 0x1b
        /*008e*/ 	.short	0x00ff


	//----- nvinfo : EIATTR_MERCURY_ISA_VERSION
	.align		4
        /*0090*/ 	.byte	0x03, 0x5f
        /*0092*/ 	.short	0x0101


	//----- nvinfo : EIATTR_VRC_CTA_INIT_COUNT
	.align		4
        /*0094*/ 	.byte	0x02, 0x4a
	.zero		1
	.zero		1


	//----- nvinfo : EIATTR_EXIT_INSTR_OFFSETS
	.align		4
        /*0098*/ 	.byte	0x04, 0x1c
        /*009a*/ 	.short	(.L_281 - .L_280)


	//   ....[0]....
.L_280:
        /*009c*/ 	.word	0x00000070


	//   ....[1]....
        /*00a0*/ 	.word	0x00000240


	//----- nvinfo : EIATTR_CBANK_PARAM_SIZE
	.align		4
.L_281:
        /*00a4*/ 	.byte	0x03, 0x19
        /*00a6*/ 	.short	0x003c


	//----- nvinfo : EIATTR_PARAM_CBANK
	.align		4
        /*00a8*/ 	.byte	0x04, 0x0a
        /*00aa*/ 	.short	(.L_283 - .L_282)
	.align		4
.L_282:
        /*00ac*/ 	.word	index@(.nv.constant0._Z15preval_jacobianPfS_S_S_S_S_S_i)
        /*00b0*/ 	.short	0x0380
        /*00b2*/ 	.short	0x003c


	//----- nvinfo : EIATTR_SW_WAR
	.align		4
.L_283:
        /*00b4*/ 	.byte	0x04, 0x36
        /*00b6*/ 	.short	(.L_285 - .L_284)
.L_284:
        /*00b8*/ 	.word	0x00000008
.L_285:


//--------------------- .nv.info._Z18preval_side_lengthPfS_S_S_S_i --------------------------
	.section	.nv.info._Z18preval_side_lengthPfS_S_S_S_i,"",@"SHT_CUDA_INFO"
	.sectionflags	@""
	.align	4


	//----- nvinfo : EIATTR_CUDA_API_VERSION
	.align		4
        /*0000*/ 	.byte	0x04, 0x37
        /*0002*/ 	.short	(.L_287 - .L_286)
.L_286:
        /*0004*/ 	.word	0x00000082


	//----- nvinfo : EIATTR_KPARAM_INFO
	.align		4
.L_287:
        /*0008*/ 	.byte	0x04, 0x17
        /*000a*/ 	.short	(.L_289 - .L_288)
.L_288:
        /*000c*/ 	.word	0x00000000
        /*0010*/ 	.short	0x0005
        /*0012*/ 	.short	0x0028
        /*0014*/ 	.byte	0x00, 0xf0, 0x11, 0x00


	//----- nvinfo : EIATTR_KPARAM_INFO
	.align		4
.L_289:
        /*0018*/ 	.byte	0x04, 0x17
        /*001a*/ 	.short	(.L_291 - .L_290)
.L_290:
        /*001c*/ 	.word	0x00000000
        /*0020*/ 	.short	0x0004
        /*0022*/ 	.short	0x0020
        /*0024*/ 	.byte	0x00, 0xf5, 0x21, 0x00


	//----- nvinfo : EIATTR_KPARAM_INFO
	.align		4
.L_291:
        /*0028*/ 	.byte	0x04, 0x17
        /*002a*/ 	.short	(.L_293 - .L_292)
.L_292:
        /*002c*/ 	.word	0x00000000
        /*0030*/ 	.short	0x0003
        /*0032*/ 	.short	0x0018
        /*0034*/ 	.byte	0x00, 0xf5, 0x21, 0x00


	//----- nvinfo : EIATTR_KPARAM_INFO
	.align		4
.L_293:
        /*0038*/ 	.byte	0x04, 0x17
        /*003a*/ 	.short	(.L_295 - .L_294)
.L_294:
        /*003c*/ 	.word	0x00000000
        /*0040*/ 	.short	0x0002
        /*0042*/ 	.short	0x0010
        /*0044*/ 	.byte	0x00, 0xf5, 0x21, 0x00


	//----- nvinfo : EIATTR_KPARAM_INFO
	.align		4
.L_295:
        /*0048*/ 	.byte	0x04, 0x17
        /*004a*/ 	.short	(.L_297 - .L_296)
.L_296:
        /*004c*/ 	.word	0x00000000
        /*0050*/ 	.short	0x0001
        /*0052*/ 	.short	0x0008
        /*0054*/ 	.byte	0x00, 0xf5, 0x21, 0x00


	//----- nvinfo : EIATTR_KPARAM_INFO
	.align		4
.L_297:
        /*0058*/ 	.byte	0x04, 0x17
        /*005a*/ 	.short	(.L_299 - .L_298)
.L_298:
        /*005c*/ 	.word	0x00000000
        /*0060*/ 	.short	0x0000
        /*0062*/ 	.short	0x0000
        /*0064*/ 	.byte	0x00, 0xf5, 0x21, 0x00


	//----- nvinfo : EIATTR_SPARSE_MMA_MASK
	.align		4
.L_299:
        /*0068*/ 	.byte	0x03, 0x50
        /*006a*/ 	.short	0x0000


	//----- nvinfo : EIATTR_MAXREG_COUNT
	.align		4
        /*006c*/ 	.byte	0x03, 0x1b
        /*006e*/ 	.short	0x00ff


	//----- nvinfo : EIATTR_MERCURY_ISA_VERSION
	.align		4
        /*0070*/ 	.byte	0x03, 0x5f
        /*0072*/ 	.short	0x0101


	//----- nvinfo : EIATTR_VRC_CTA_INIT_COUNT
	.align		4
        /*0074*/ 	.byte	0x02, 0x4a
	.zero		1
	.zero		1


	//----- nvinfo : EIATTR_EXIT_INSTR_OFFSETS
	.align		4
        /*0078*/ 	.byte	0x04, 0x1c
        /*007a*/ 	.short	(.L_301 - .L_300)


	//   ....[0]....
.L_300:
        /*007c*/ 	.word	0x00000070


	//   ....[1]....
        /*0080*/ 	.word	0x00000b50


	//----- nvinfo : EIATTR_CRS_STACK_SIZE
	.align		4
.L_301:
        /*0084*/ 	.byte	0x04, 0x1e
        /*0086*/ 	.short	(.L_303 - .L_302)
.L_302:
        /*0088*/ 	.word	0x00000000


	//----- nvinfo : EIATTR_CBANK_PARAM_SIZE
	.align		4
.L_303:
        /*008c*/ 	.byte	0x03, 0x19
        /*008e*/ 	.short	0x002c


	//----- nvinfo : EIATTR_PARAM_CBANK
	.align		4
        /*0090*/ 	.byte	0x04, 0x0a
        /*0092*/ 	.short	(.L_305 - .L_304)
	.align		4
.L_304:
        /*0094*/ 	.word	index@(.nv.constant0._Z18preval_side_lengthPfS_S_S_S_i)
        /*0098*/ 	.short	0x0380
        /*009a*/ 	.short	0x002c


	//----- nvinfo : EIATTR_SW_WAR
	.align		4
.L_305:
        /*009c*/ 	.byte	0x04, 0x36
        /*009e*/ 	.short	(.L_307 - .L_306)
.L_306:
        /*00a0*/ 	.word	0x00000008
.L_307:


//--------------------- .nv.info._Z15init_conditionsPfS_S_S_S_S_S_S_S_S_ii --------------------------
	.section	.nv.info._Z15init_conditionsPfS_S_S_S_S_S_S_S_S_ii,"",@"SHT_CUDA_INFO"
	.sectionflags	@""
	.align	4


	//----- nvinfo : EIATTR_CUDA_API_VERSION
	.align		4
        /*0000*/ 	.byte	0x04, 0x37
        /*0002*/ 	.short	(.L_309 - .L_308)
.L_308:
        /*0004*/ 	.word	0x00000082


	//----- nvinfo : EIATTR_KPARAM_INFO
	.align		4
.L_309:
        /*0008*/ 	.byte	0x04, 0x17
        /*000a*/ 	.short	(.L_311 - .L_310)
.L_310:
        /*000c*/ 	.word	0x00000000
        /*0010*/ 	.short	0x000b
        /*0012*/ 	.short	0x0054
        /*0014*/ 	.byte	0x00, 0xf0, 0x11, 0x00


	//----- nvinfo : EIATTR_KPARAM_INFO
	.align		4
.L_311:
        /*0018*/ 	.byte	0x04, 0x17
        /*001a*/ 	.short	(.L_313 - .L_312)
.L_312:
        /*001c*/ 	.word	0x00000000
        /*0020*/ 	.short	0x000a
        /*0022*/ 	.short	0x0050
        /*0024*/ 	.byte	0x00, 0xf0, 0x11, 0x00


	//----- nvinfo : EIATTR_KPARAM_INFO
	.align		4
.L_313:
        /*0028*/ 	.byte	0x04, 0x17
        /*002a*/ 	.short	(.L_315 - .L_314)
.L_314:
        /*002c*/ 	.word	0x00000000
        /*0030*/ 	.short	0x0009
        /*0032*/ 	.short	0x0048
        /*0034*/ 	.byte	0x00, 0xf5, 0x21, 0x00


	//----- nvinfo : EIATTR_KPARAM_INFO
	.align		4
.L_315:
        /*0038*/ 	.byte	0x04, 0x17
        /*003a*/ 	.short	(.L_317 - .L_316)
.L_316:
        /*003c*/ 	.word	0x00000000
        /*0040*/ 	.short	0x0008
        /*0042*/ 	.short	0x0040
        /*0044*/ 	.byte	0x00, 0xf5, 0x21, 0x00


	//----- nvinfo : EIATTR_KPARAM_INFO
	.align		4
.L_317:
        /*0048*/ 	.byte	0x04, 0x17
        /*004a*/ 	.short	(.L_319 - .L_318)
.L_318:
        /*004c*/ 	.word	0x00000000
        /*0050*/ 	.short	0x0007
        /*0052*/ 	.short	0x0038
        /*0054*/ 	.byte	0x00, 0xf5, 0x21, 0x00


	//----- nvinfo : EIATTR_KPARAM_INFO
	.align		4
.L_319:
        /*0058*/ 	.byte	0x04, 0x17
        /*005a*/ 	.short	(.L_321 - .L_320)
.L_320:
        /*005c*/ 	.word	0x00000000
        /*0060*/ 	.short	0x0006
        /*0062*/ 	.short	0x0030
        /*0064*/ 	.byte	0x00, 0xf5, 0x21, 0x00


	//----- nvinfo : EIATTR_KPARAM_INFO
	.align		4
.L_321:
        /*0068*/ 	.byte	0x04, 0x17
        /*006a*/ 	.short	(.L_323 - .L_322)
.L_322:
        /*006c*/ 	.word	0x00000000
        /*0070*/ 	.short	0x0005
        /*0072*/ 	.short	0x0028
        /*0074*/ 	.byte	0x00, 0xf5, 0x21, 0x00


	//----- nvinfo : EIATTR_KPARAM_INFO
	.align		4
.L_323:
        /*0078*/ 	.byte	0x04, 0x17
        /*007a*/ 	.short	(.L_325 - .L_324)
.L_324:
        /*007c*/ 	.word	0x00000000
        /*0080*/ 	.short	0x0004
        /*0082*/ 	.short	0x0020
        /*0084*/ 	.byte	0x00, 0xf5, 0x21, 0x00


	//----- nvinfo : EIATTR_KPARAM_INFO
	.align		4
.L_325:
        /*0088*/ 	.byte	0x04, 0x17
        /*008a*/ 	.short	(.L_327 - .L_326)
.L_326:
        /*008c*/ 	.word	0x00000000
        /*0090*/ 	.short	0x0003
        /*0092*/ 	.short	0x0018
        /*0094*/ 	.byte	0x00, 0xf5, 0x21, 0x00


	//----- nvinfo : EIATTR_KPARAM_INFO
	.align		4
.L_327:
        /*0098*/ 	.byte	0x04, 0x17
        /*009a*/ 	.short	(.L_329 - .L_328)
.L_328:
        /*009c*/ 	.word	0x00000000
        /*00a0*/ 	.short	0x0002
        /*00a2*/ 	.short	0x0010
        /*00a4*/ 	.byte	0x00, 0xf5, 0x21, 0x00


	//----- nvinfo : EIATTR_KPARAM_INFO
	.align		4
.L_329:
        /*00a8*/ 	.byte	0x04, 0x17
        /*00aa*/ 	.short	(.L_331 - .L_330)
.L_330:
        /*00ac*/ 	.word	0x00000000
        /*00b0*/ 	.short	0x0001
        /*00b2*/ 	.short	0x0008
        /*00b4*/ 	.byte	0x00, 0xf5, 0x21, 0x00


	//----- nvinfo : EIATTR_KPARAM_INFO
	.align		4
.L_331:
        /*00b8*/ 	.byte	0x04, 0x17
        /*00ba*/ 	.short	(.L_333 - .L_332)
.L_332:
        /*00bc*/ 	.word	0x00000000
        /*00c0*/ 	.short	0x0000
        /*00c2*/ 	.short	0x0000
        /*00c4*/ 	.byte	0x00, 0xf5, 0x21, 0x00


	//----- nvinfo : EIATTR_SPARSE_MMA_MASK
	.align		4
.L_333:
        /*00c8*/ 	.byte	0x03, 0x50
        /*00ca*/ 	.short	0x0000


	//----- nvinfo : EIATTR_MAXREG_COUNT
	.align		4
        /*00cc*/ 	.byte	0x03, 0x1b
        /*00ce*/ 	.short	0x00ff


	//----- nvinfo : EIATTR_MERCURY_ISA_VERSION
	.align		4
        /*00d0*/ 	.byte	0x03, 0x5f
        /*00d2*/ 	.short	0x0101


	//----- nvinfo : EIATTR_VRC_CTA_INIT_COUNT
	.align		4
        /*00d4*/ 	.byte	0x02, 0x4a
	.zero		1
	.zero		1


	//----- nvinfo : EIATTR_EXIT_INSTR_OFFSETS
	.align		4
        /*00d8*/ 	.byte	0x04, 0x1c
        /*00da*/ 	.short	(.L_335 - .L_334)


	//   ....[0]....
.L_334:
        /*00dc*/ 	.word	0x00000080


	//   ....[1]....
        /*00e0*/ 	.word	0x000008a0


	//----- nvinfo : EIATTR_CBANK_PARAM_SIZE
	.align		4
.L_335:
        /*00e4*/ 	.byte	0x03, 0x19
        /*00e6*/ 	.short	0x0058


	//----- nvinfo : EIATTR_PARAM_CBANK
	.align		4
        /*00e8*/ 	.byte	0x04, 0x0a
        /*00ea*/ 	.short	(.L_337 - .L_336)
	.align		4
.L_336:
        /*00ec*/ 	.word	index@(.nv.constant0._Z15init_conditionsPfS_S_S_S_S_S_S_S_S_ii)
        /*00f0*/ 	.short	0x0380
        /*00f2*/ 	.short	0x0058


	//----- nvinfo : EIATTR_SW_WAR
	.align		4
.L_337:
        /*00f4*/ 	.byte	0x04, 0x36
        /*00f6*/ 	.short	(.L_339 - .L_338)
.L_338:
        /*00f8*/ 	.word	0x00000008
.L_339:


//--------------------- .nv.callgraph             --------------------------
	.section	.nv.callgraph,"",@"SHT_CUDA_CALLGRAPH"
	.align	4
	.sectionentsize	8
	.align		4
        /*0000*/ 	.word	0x00000000
	.align		4
        /*0004*/ 	.word	0xffffffff
	.align		4
        /*0008*/ 	.word	0x00000000
	.align		4
        /*000c*/ 	.word	0xfffffffe
	.align		4
        /*0010*/ 	.word	0x00000000
	.align		4
        /*0014*/ 	.word	0xfffffffd
	.align		4
        /*0018*/ 	.word	0x00000000
	.align		4
        /*001c*/ 	.word	0xfffffffc


//--------------------- .text._Z3rk4PfS_S_S_S_ii  --------------------------
	.section	.text._Z3rk4PfS_S_S_S_ii,"ax",@progbits
	.align	128
        .global         _Z3rk4PfS_S_S_S_ii
        .type           _Z3rk4PfS_S_S_S_ii,@function
        .size           _Z3rk4PfS_S_S_S_ii,(.L_x_136 - _Z3rk4PfS_S_S_S_ii)
        .other          _Z3rk4PfS_S_S_S_ii,@"STO_CUDA_ENTRY STV_DEFAULT"
_Z3rk4PfS_S_S_S_ii:
.text._Z3rk4PfS_S_S_S_ii:
[----:B------:R-:W-:Y:S01]  /*0000*/  LDC R1, c[0x0][0x37c] ;  /* 0x0000df00ff017b82 */ /* 0x000fe20000000800 */
[----:B------:R-:W0:Y:S01]  /*0010*/  S2R R0, SR_CTAID.X ;  /* 0x0000000000007919 */ /* 0x000e220000002500 */
[----:B------:R-:W1:Y:S01]  /*0020*/  LDCU.64 UR4, c[0x0][0x3a8] ;  /* 0x00007500ff0477ac */ /* 0x000e620008000a00 */
[----:B------:R-:W0:Y:S01]  /*0030*/  S2R R3, SR_TID.X ;  /* 0x0000000000037919 */ /* 0x000e220000002100 */
[----:B------:R-:W0:Y:S01]  /*0040*/  LDCU UR6, c[0x0][0x360] ;  /* 0x00006c00ff0677ac */ /* 0x000e220008000800 */
[----:B-1----:R-:W-:Y:S01]  /*0050*/  UIMAD UR4, UR5, UR4, UR5 ;  /* 0x00000004050472a4 */ /* 0x002fe2000f8e0205 */
[----:B0-----:R-:W-:-:S05]  /*0060*/  IMAD R0, R0, UR6, R3 ;  /* 0x0000000600007c24 */ /* 0x001fca000f8e0203 */
[----:B------:R-:W-:-:S13]  /*0070*/  ISETP.GE.AND P0, PT, R0, UR4, PT ;  /* 0x0000000400007c0c */ /* 0x000fda000bf06270 */
[----:B------:R-:W-:Y:S05]  /*0080*/  @P0 EXIT ;  /* 0x000000000000094d */ /* 0x000fea0003800000 */
[----:B------:R-:W0:Y:S01]  /*0090*/  LDC.64 R2, c[0x0][0x388] ;  /* 0x0000e200ff027b82 */ /* 0x000e220000000a00 */
[----:B------:R-:W1:Y:S01]  /*00a0*/  LDCU.64 UR6, c[0x0][0x358] ;  /* 0x00006b00ff0677ac */ /* 0x000e620008000a00 */
[----:B0-----:R-:W-:-:S05]  /*00b0*/  IMAD.WIDE R2, R0, 0x4, R2 ;  /* 0x0000000400027825 */ /* 0x001fca00078e0202 */
[----:B-1----:R-:W2:Y:S01]  /*00c0*/  LDG.E R10, desc[UR6][R2.64] ;  /* 0x00000006020a7981 */ /* 0x002ea2000c1e1900 */
[----:B------:R-:W0:Y:S01]  /*00d0*/  MUFU.RCP64H R5, 6 ;  /* 0x4018000000057908 */ /* 0x000e220000001800 */
[----:B------:R-:W-:Y:S01]  /*00e0*/  IMAD.MOV.U32 R8, RZ, RZ, 0x0 ;  /* 0x00000000ff087424 */ /* 0x000fe200078e00ff */
[----:B------:R-:W-:Y:S01]  /*00f0*/  UMOV UR4, URZ ;  /* 0x000000ff00047c82 */ /* 0x000fe20008000000 */
[----:B------:R-:W-:Y:S01]  /*0100*/  IMAD.MOV.U32 R9, RZ, RZ, 0x40180000 ;  /* 0x40180000ff097424 */ /* 0x000fe200078e00ff */
[----:B------:R-:W-:Y:S01]  /*0110*/  BSSY.RECONVERGENT B0, `(.L_x_0) ;  /* 0x0000016000007945 */ /* 0x000fe20003800200 */
[----:B------:R-:W-:-:S06]  /*0120*/  IMAD.MOV.U32 R4, RZ, RZ, 0x1 ;  /* 0x00000001ff047424 */ /* 0x000fcc00078e00ff */
[----:B0-----:R-:W-:-:S08]  /*0130*/  DFMA R6, R4, -R8, 1 ;  /* 0x3ff000000406742b */ /* 0x001fd00000000808 */
[----:B------:R-:W-:-:S08]  /*0140*/  DFMA R6, R6, R6, R6 ;  /* 0x000000060606722b */ /* 0x000fd00000000006 */
[----:B------:R-:W-:-:S08]  /*0150*/  DFMA R6, R4, R6, R4 ;  /* 0x000000060406722b */ /* 0x000fd00000000004 */
[----:B------:R-:W-:-:S08]  /*0160*/  DFMA R8, R6, -R8, 1 ;  /* 0x3ff000000608742b */ /* 0x000fd00000000808 */
[----:B------:R-:W-:Y:S01]  /*0170*/  DFMA R8, R6, R8, R6 ;  /* 0x000000080608722b */ /* 0x000fe20000000006 */
[----:B--2---:R-:W0:Y:S07]  /*0180*/  F2F.F64.F32 R4, R10 ;  /* 0x0000000a00047310 */ /* 0x004e2e0000201800 */
[----:B0-----:R-:W-:Y:S01]  /*0190*/  DMUL R6, R4, R8 ;  /* 0x0000000804067228 */ /* 0x001fe20000000000 */
[----:B------:R-:W-:-:S07]  /*01a0*/  FSETP.GEU.AND P1, PT, |R5|, 6.5827683646048100446e-37, PT ;  /* 0x036000000500780b */ /* 0x000fce0003f2e200 */
[----:B------:R-:W-:-:S08]  /*01b0*/  DFMA R2, R6, -6, R4 ;  /* 0xc01800000602782b */ /* 0x000fd00000000004 */
[----:B------:R-:W-:-:S10]  /*01c0*/  DFMA R2, R8, R2, R6 ;  /* 0x000000020802722b */ /* 0x000fd40000000006 */
[----:B------:R-:W-:-:S05]  /*01d0*/  FFMA R6, RZ, 2.375, R3 ;  /* 0x40180000ff067823 */ /* 0x000fca0000000003 */
[----:B------:R-:W-:-:S13]  /*01e0*/  FSETP.GT.AND P0, PT, |R6|, 1.469367938527859385e-39, PT ;  /* 0x001000000600780b */ /* 0x000fda0003f04200 */
[----:B------:R-:W-:Y:S05]  /*01f0*/  @P0 BRA P1, `(.L_x_1) ;  /* 0x00000000001c0947 */ /* 0x000fea0000800000 */
[----:B------:R-:W-:Y:S01]  /*0200*/  IMAD.MOV.U32 R10, RZ, RZ, R4 ;  /* 0x000000ffff0a7224 */ /* 0x000fe200078e0004 */
[----:B------:R-:W-:Y:S01]  /*0210*/  MOV R14, 0x250 ;  /* 0x00000250000e7802 */ /* 0x000fe20000000f00 */
[----:B------:R-:W-:Y:S02]  /*0220*/  IMAD.MOV.U32 R11, RZ, RZ, R5 ;  /* 0x000000ffff0b7224 */ /* 0x000fe400078e0005 */
[----:B------:R-:W-:-:S07]  /*0230*/  IMAD.MOV.U32 R7, RZ, RZ, 0x40180000 ;  /* 0x40180000ff077424 */ /* 0x000fce00078e00ff */
[----:B------:R-:W-:Y:S05]  /*0240*/  CALL.REL.NOINC `($__internal_0_$__cuda_sm20_div_rn_f64_full) ;  /* 0x00000004008c7944 */ /* 0x000fea0003c00000 */
[----:B------:R-:W-:Y:S01]  /*0250*/  MOV R2, R6 ;  /* 0x0000000600027202 */ /* 0x000fe20000000f00 */
[----:B------:R-:W-:-:S07]  /*0260*/  IMAD.MOV.U32 R3, RZ, RZ, R7 ;  /* 0x000000ffff037224 */ /* 0x000fce00078e0007 */
.L_x_1:
[----:B------:R-:W-:Y:S05]  /*0270*/  BSYNC.RECONVERGENT B0 ;  /* 0x0000000000007941 */ /* 0x000fea0003800200 */
.L_x_0:
[----:B------:R-:W0:Y:S02]  /*0280*/  LDC.64 R4, c[0x0][0x390] ;  /* 0x0000e400ff047b82 */ /* 0x000e240000000a00 */
[----:B0-----:R-:W-:-:S05]  /*0290*/  IMAD.WIDE R4, R0, 0x4, R4 ;  /* 0x0000000400047825 */ /* 0x001fca00078e0204 */
[----:B------:R-:W2:Y:S01]  /*02a0*/  LDG.E R12, desc[UR6][R4.64] ;  /* 0x00000006040c7981 */ /* 0x000ea2000c1e1900 */
[----:B------:R-:W0:Y:S01]  /*02b0*/  MUFU.RCP64H R7, 3 ;  /* 0x4008000000077908 */ /* 0x000e220000001800 */
[----:B------:R-:W-:Y:S01]  /*02c0*/  IMAD.MOV.U32 R10, RZ, RZ, 0x0 ;  /* 0x00000000ff0a7424 */ /* 0x000fe200078e00ff */
[----:B------:R-:W-:Y:S01]  /*02d0*/  BSSY.RECONVERGENT B0, `(.L_x_2) ;  /* 0x0000017000007945 */ /* 0x000fe20003800200 */
[----:B------:R-:W-:Y:S02]  /*02e0*/  IMAD.MOV.U32 R11, RZ, RZ, 0x40080000 ;  /* 0x40080000ff0b7424 */ /* 0x000fe400078e00ff */
        /* <DEDUP_REMOVED lines=11> */
[----:B------:R-:W-:-:S05]  /*03a0*/  FFMA R8, RZ, 2.125, R5 ;  /* 0x40080000ff087823 */ /* 0x000fca0000000005 */
[----:B------:R-:W-:-:S13]  /*03b0*/  FSETP.GT.AND P0, PT, |R8|, 1.469367938527859385e-39, PT ;  /* 0x001000000800780b */ /* 0x000fda0003f04200 */
[----:B------:R-:W-:Y:S05]  /*03c0*/  @P0 BRA P1, `(.L_x_3) ;  /* 0x00000000001c0947 */ /* 0x000fea0000800000 */
[----:B------:R-:W-:Y:S01]  /*03d0*/  IMAD.MOV.U32 R11, RZ, RZ, R7 ;  /* 0x000000ffff0b7224 */ /* 0x000fe200078e0007 */
[----:B------:R-:W-:Y:S01]  /*03e0*/  MOV R7, 0x40080000 ;  /* 0x4008000000077802 */ /* 0x000fe20000000f00 */
[----:B------:R-:W-:Y:S01]  /*03f0*/  IMAD.MOV.U32 R10, RZ, RZ, R6 ;  /* 0x000000ffff0a7224 */ /* 0x000fe200078e0006 */
[----:B------:R-:W-:-:S07]  /*0400*/  MOV R14, 0x420 ;  /* 0x00000420000e7802 */ /* 0x000fce0000000f00 */
[----:B------:R-:W-:Y:S05]  /*0410*/  CALL.REL.NOINC `($__internal_0_$__cuda_sm20_div_rn_f64_full) ;  /* 0x0000000400187944 */ /* 0x000fea0003c00000 */
[----:B------:R-:W-:Y:S02]  /*0420*/  IMAD.MOV.U32 R4, RZ, RZ, R6 ;  /* 0x000000ffff047224 */ /* 0x000fe400078e0006 */
[----:B------:R-:W-:-:S07]  /*0430*/  IMAD.MOV.U32 R5, RZ, RZ, R7 ;  /* 0x000000ffff057224 */ /* 0x000fce00078e0007 */
.L_x_3:
[----:B------:R-:W-:Y:S05]  /*0440*/  BSYNC.RECONVERGENT B0 ;  /* 0x0000000000007941 */ /* 0x000fea0003800200 */
.L_x_2:
[----:B------:R-:W0:Y:S02]  /*0450*/  LDC.64 R6, c[0x0][0x398] ;  /* 0x0000e600ff067b82 */ /* 0x000e240000000a00 */
[----:B0-----:R-:W-:-:S05]  /*0460*/  IMAD.WIDE R6, R0, 0x4, R6 ;  /* 0x0000000400067825 */ /* 0x001fca00078e0206 */
[----:B------:R-:W2:Y:S01]  /*0470*/  LDG.E R14, desc[UR6][R6.64] ;  /* 0x00000006060e7981 */ /* 0x000ea2000c1e1900 */
[----:B------:R-:W0:Y:S01]  /*0480*/  MUFU.RCP64H R9, 3 ;  /* 0x4008000000097908 */ /* 0x000e220000001800 */
[----:B------:R-:W-:Y:S01]  /*0490*/  IMAD.MOV.U32 R10, RZ, RZ, 0x0 ;  /* 0x00000000ff0a7424 */ /* 0x000fe200078e00ff */
[----:B------:R-:W-:Y:S01]  /*04a0*/  BSSY.RECONVERGENT B0, `(.L_x_4) ;  /* 0x0000016000007945 */ /* 0x000fe20003800200 */
[----:B------:R-:W-:Y:S01]  /*04b0*/  IMAD.MOV.U32 R11, RZ, RZ, 0x40080000 ;  /* 0x40080000ff0b7424 */ /* 0x000fe200078e00ff */
[----:B------:R-:W-:Y:S01]  /*04c0*/  DADD R4, R4, R2 ;  /* 0x0000000004047229 */ /* 0x000fe20000000002 */
        /* <DEDUP_REMOVED lines=15> */
[----:B------:R-:W-:Y:S01]  /*05c0*/  MOV R11, R9 ;  /* 0x00000009000b7202 */ /* 0x000fe20000000f00 */
[----:B------:R-:W-:Y:S01]  /*05d0*/  IMAD.MOV.U32 R7, RZ, RZ, 0x40080000 ;  /* 0x40080000ff077424 */ /* 0x000fe200078e00ff */
[----:B------:R-:W-:-:S07]  /*05e0*/  MOV R14, 0x600 ;  /* 0x00000600000e7802 */ /* 0x000fce0000000f00 */
[----:B------:R-:W-:Y:S05]  /*05f0*/  CALL.REL.NOINC `($__internal_0_$__cuda_sm20_div_rn_f64_full) ;  /* 0x0000000000a07944 */ /* 0x000fea0003c00000 */
.L_x_5:
[----:B------:R-:W-:Y:S05]  /*0600*/  BSYNC.RECONVERGENT B0 ;  /* 0x0000000000007941 */ /* 0x000fea0003800200 */
.L_x_4:
        /* <DEDUP_REMOVED lines=23> */
[----:B------:R-:W-:Y:S01]  /*0780*/  MOV R11, R9 ;  /* 0x00000009000b7202 */ /* 0x000fe20000000f00 */
[----:B------:R-:W-:Y:S01]  /*0790*/  IMAD.MOV.U32 R7, RZ, RZ, 0x40180000 ;  /* 0x40180000ff077424 */ /* 0x000fe200078e00ff */
[----:B------:R-:W-:-:S07]  /*07a0*/  MOV R14, 0x7c0 ;  /* 0x000007c0000e7802 */ /* 0x000fce0000000f00 */
[----:B------:R-:W-:Y:S05]  /*07b0*/  CALL.REL.NOINC `($__internal_0_$__cuda_sm20_div_rn_f64_full) ;  /* 0x0000000000307944 */ /* 0x000fea0003c00000 */
[----:B------:R-:W-:Y:S02]  /*07c0*/  IMAD.MOV.U32 R2, RZ, RZ, R6 ;  /* 0x000000ffff027224 */ /* 0x000fe400078e0006 */
[----:B------:R-:W-:-:S07]  /*07d0*/  IMAD.MOV.U32 R3, RZ, RZ, R7 ;  /* 0x000000ffff037224 */ /* 0x000fce00078e0007 */
.L_x_7:
[----:B------:R-:W-:Y:S05]  /*07e0*/  BSYNC.RECONVERGENT B0 ;  /* 0x0000000000007941 */ /* 0x000fea0003800200 */
.L_x_6:
[----:B------:R-:W0:Y:S02]  /*07f0*/  LDC.64 R6, c[0x0][0x380] ;  /* 0x0000e000ff067b82 */ /* 0x000e240000000a00 */
[----:B0-----:R-:W-:-:S05]  /*0800*/  IMAD.WIDE R6, R0, 0x4, R6 ;  /* 0x0000000400067825 */ /* 0x001fca00078e0206 */
[----:B------:R-:W2:Y:S01]  /*0810*/  LDG.E R8, desc[UR6][R6.64] ;  /* 0x0000000606087981 */ /* 0x000ea2000c1e1900 */
[----:B------:R-:W-:Y:S01]  /*0820*/  DADD R4, R4, R2 ;  /* 0x0000000004047229 */ /* 0x000fe20000000002 */
[----:B--2---:R-:W0:Y:S07]  /*0830*/  F2F.F64.F32 R8, R8 ;  /* 0x0000000800087310 */ /* 0x004e2e0000201800 */
[----:B0-----:R-:W-:-:S10]  /*0840*/  DADD R4, R4, R8 ;  /* 0x0000000004047229 */ /* 0x001fd40000000008 */
[----:B------:R-:W0:Y:S02]  /*0850*/  F2F.F32.F64 R5, R4 ;  /* 0x0000000400057310 */ /* 0x000e240000301000 */
[----:B0-----:R-:W-:Y:S01]  /*0860*/  STG.E desc[UR6][R6.64], R5 ;  /* 0x0000000506007986 */ /* 0x001fe2000c101906 */
[----:B------:R-:W-:Y:S05]  /*0870*/  EXIT ;  /* 0x000000000000794d */ /* 0x000fea0003800000 */
        .weak           $__internal_0_$__cuda_sm20_div_rn_f64_full
        .type           $__internal_0_$__cuda_sm20_div_rn_f64_full,@function
        .size           $__internal_0_$__cuda_sm20_div_rn_f64_full,(.L_x_136 - $__internal_0_$__cuda_sm20_div_rn_f64_full)
$__internal_0_$__cuda_sm20_div_rn_f64_full:
[C---:B------:R-:W-:Y:S01]  /*0880*/  FSETP.GEU.AND P0, PT, |R7|.reuse, 1.469367938527859385e-39, PT ;  /* 0x001000000700780b */ /* 0x040fe20003f0e200 */
[----:B------:R-:W-:Y:S01]  /*0890*/  IMAD.U32 R6, RZ, RZ, UR4 ;  /* 0x00000004ff067e24 */ /* 0x000fe2000f8e00ff */
[----:B------:R-:W-:Y:S01]  /*08a0*/  LOP3.LUT R9, R7, 0x800fffff, RZ, 0xc0, !PT ;  /* 0x800fffff07097812 */ /* 0x000fe200078ec0ff */
[----:B------:R-:W-:Y:S01]  /*08b0*/  IMAD.U32 R8, RZ, RZ, UR4 ;  /* 0x00000004ff087e24 */ /* 0x000fe2000f8e00ff */
[----:B------:R-:W-:Y:S01]  /*08c0*/  FSETP.GEU.AND P2, PT, |R11|, 1.469367938527859385e-39, PT ;  /* 0x001000000b00780b */ /* 0x000fe20003f4e200 */
[----:B------:R-:W-:Y:S01]  /*08d0*/  BSSY.RECONVERGENT B1, `(.L_x_8) ;  /* 0x0000053000017945 */ /* 0x000fe20003800200 */
[----:B------:R-:W-:Y:S02]  /*08e0*/  LOP3.LUT R9, R9, 0x3ff00000, RZ, 0xfc, !PT ;  /* 0x3ff0000009097812 */ /* 0x000fe400078efcff */
[----:B------:R-:W-:Y:S02]  /*08f0*/  MOV R18, 0x1 ;  /* 0x0000000100127802 */ /* 0x000fe40000000f00 */
[----:B------:R-:W-:-:S02]  /*0900*/  LOP3.LUT R15, R11, 0x7ff00000, RZ, 0xc0, !PT ;  /* 0x7ff000000b0f7812 */ /* 0x000fc400078ec0ff */
[----:B------:R-:W-:Y:S01]  /*0910*/  LOP3.LUT R24, R7, 0x7ff00000, RZ, 0xc0, !PT ;  /* 0x7ff0000007187812 */ /* 0x000fe200078ec0ff */
[----:B------:R-:W-:-:S03]  /*0920*/  @!P0 DMUL R8, R6, 8.98846567431157953865e+307 ;  /* 0x7fe0000006088828 */ /* 0x000fc60000000000 */
[----:B------:R-:W-:Y:S01]  /*0930*/  ISETP.GE.U32.AND P1, PT, R15, R24, PT ;  /* 0x000000180f00720c */ /* 0x000fe20003f26070 */
[----:B------:R-:W-:Y:S01]  /*0940*/  @!P2 IMAD.MOV.U32 R22, RZ, RZ, RZ ;  /* 0x000000ffff16a224 */ /* 0x000fe200078e00ff */
[----:B------:R-:W-:Y:S01]  /*0950*/  @!P2 LOP3.LUT R16, R7, 0x7ff00000, RZ, 0xc0, !PT ;  /* 0x7ff000000710a812 */ /* 0x000fe200078ec0ff */
[----:B------:R-:W0:Y:S03]  /*0960*/  MUFU.RCP64H R19, R9 ;  /* 0x0000000900137308 */ /* 0x000e260000001800 */
[----:B------:R-:W-:Y:S01]  /*0970*/  @!P2 ISETP.GE.U32.AND P3, PT, R15, R16, PT ;  /* 0x000000100f00a20c */ /* 0x000fe20003f66070 */
[----:B------:R-:W-:Y:S01]  /*0980*/  IMAD.MOV.U32 R16, RZ, RZ, 0x1ca00000 ;  /* 0x1ca00000ff107424 */ /* 0x000fe200078e00ff */
[----:B------:R-:W-:-:S04]  /*0990*/  @!P0 LOP3.LUT R24, R9, 0x7ff00000, RZ, 0xc0, !PT ;  /* 0x7ff0000009188812 */ /* 0x000fc800078ec0ff */
[----:B------:R-:W-:Y:S02]  /*09a0*/  @!P2 SEL R17, R16, 0x63400000, !P3 ;  /* 0x634000001011a807 */ /* 0x000fe40005800000 */
[----:B------:R-:W-:Y:S02]  /*09b0*/  IADD3 R26, PT, PT, R24, -0x1, RZ ;  /* 0xffffffff181a7810 */ /* 0x000fe40007ffe0ff */
[----:B------:R-:W-:Y:S01]  /*09c0*/  @!P2 LOP3.LUT R17, R17, 0x80000000, R11, 0xf8, !PT ;  /* 0x800000001111a812 */ /* 0x000fe200078ef80b */
[----:B0-----:R-:W-:-:S03]  /*09d0*/  DFMA R12, R18, -R8, 1 ;  /* 0x3ff00000120c742b */ /* 0x001fc60000000808 */
[----:B------:R-:W-:Y:S01]  /*09e0*/  @!P2 LOP3.LUT R23, R17, 0x100000, RZ, 0xfc, !PT ;  /* 0x001000001117a812 */ /* 0x000fe200078efcff */
[----:B------:R-:W-:-:S04]  /*09f0*/  IMAD.MOV.U32 R17, RZ, RZ, R15 ;  /* 0x000000ffff117224 */ /* 0x000fc800078e000f */
[----:B------:R-:W-:-:S08]  /*0a00*/  DFMA R12, R12, R12, R12 ;  /* 0x0000000c0c0c722b */ /* 0x000fd0000000000c */
[----:B------:R-:W-:Y:S01]  /*0a10*/  DFMA R18, R18, R12, R18 ;  /* 0x0000000c1212722b */ /* 0x000fe20000000012 */
[----:B------:R-:W-:Y:S01]  /*0a20*/  SEL R13, R16, 0x63400000, !P1 ;  /* 0x63400000100d7807 */ /* 0x000fe20004800000 */
[----:B------:R-:W-:-:S03]  /*0a30*/  IMAD.MOV.U32 R12, RZ, RZ, R10 ;  /* 0x000000ffff0c7224 */ /* 0x000fc600078e000a */
[----:B------:R-:W-:-:S03]  /*0a40*/  LOP3.LUT R13, R13, 0x800fffff, R11, 0xf8, !PT ;  /* 0x800fffff0d0d7812 */ /* 0x000fc600078ef80b */
[----:B------:R-:W-:-:S03]  /*0a50*/  DFMA R20, R18, -R8, 1 ;  /* 0x3ff000001214742b */ /* 0x000fc60000000808 */
[----:B------:R-:W-:-:S05]  /*0a60*/  @!P2 DFMA R12, R12, 2, -R22 ;  /* 0x400000000c0ca82b */ /* 0x000fca0000000816 */
[----:B------:R-:W-:-:S05]  /*0a70*/  DFMA R20, R18, R20, R18 ;  /* 0x000000141214722b */ /* 0x000fca0000000012 */
[----:B------:R-:W-:-:S03]  /*0a80*/  @!P2 LOP3.LUT R17, R13, 0x7ff00000, RZ, 0xc0, !PT ;  /* 0x7ff000000d11a812 */ /* 0x000fc600078ec0ff */
[----:B------:R-:W-:Y:S02]  /*0a90*/  DMUL R18, R20, R12 ;  /* 0x0000000c14127228 */ /* 0x000fe40000000000 */
[----:B------:R-:W-:-:S05]  /*0aa0*/  VIADD R25, R17, 0xffffffff ;  /* 0xffffffff11197836 */ /* 0x000fca0000000000 */
[----:B------:R-:W-:Y:S01]  /*0ab0*/  ISETP.GT.U32.AND P0, PT, R25, 0x7feffffe, PT ;  /* 0x7feffffe1900780c */ /* 0x000fe20003f04070 */
[----:B------:R-:W-:-:S03]  /*0ac0*/  DFMA R22, R18, -R8, R12 ;  /* 0x800000081216722b */ /* 0x000fc6000000000c */
[----:B------:R-:W-:-:S05]  /*0ad0*/  ISETP.GT.U32.OR P0, PT, R26, 0x7feffffe, P0 ;  /* 0x7feffffe1a00780c */ /* 0x000fca0000704470 */
[----:B------:R-:W-:-:S08]  /*0ae0*/  DFMA R22, R20, R22, R18 ;  /* 0x000000161416722b */ /* 0x000fd00000000012 */
[----:B------:R-:W-:Y:S05]  /*0af0*/  @P0 BRA `(.L_x_9) ;  /* 0x00000000006c0947 */ /* 0x000fea0003800000 */
[----:B------:R-:W-:-:S04]  /*0b00*/  LOP3.LUT R18, R7, 0x7ff00000, RZ, 0xc0, !PT ;  /* 0x7ff0000007127812 */ /* 0x000fc800078ec0ff */
[CC--:B------:R-:W-:Y:S02]  /*0b10*/  VIADDMNMX R10, R15.reuse, -R18.reuse, 0xb9600000, !PT ;  /* 0xb96000000f0a7446 */ /* 0x0c0fe40007800912 */
[----:B------:R-:W-:Y:S02]  /*0b20*/  ISETP.GE.U32.AND P0, PT, R15, R18, PT ;  /* 0x000000120f00720c */ /* 0x000fe40003f06070 */
[----:B------:R-:W-:Y:S02]  /*0b30*/  VIMNMX R10, PT, PT, R10, 0x46a00000, PT ;  /* 0x46a000000a0a7848 */ /* 0x000fe40003fe0100 */
[----:B------:R-:W-:Y:S01]  /*0b40*/  SEL R11, R16, 0x63400000, !P0 ;  /* 0x63400000100b7807 */ /* 0x000fe20004000000 */
[----:B------:R-:W-:-:S04]  /*0b50*/  IMAD.MOV.U32 R16, RZ, RZ, RZ ;  /* 0x000000ffff107224 */ /* 0x000fc800078e00ff */
[----:B------:R-:W-:-:S04]  /*0b60*/  IMAD.IADD R10, R10, 0x1, -R11 ;  /* 0x000000010a0a7824 */ /* 0x000fc800078e0a0b */
[----:B------:R-:W-:-:S06]  /*0b70*/  VIADD R17, R10, 0x7fe00000 ;  /* 0x7fe000000a117836 */ /* 0x000fcc0000000000 */
[----:B------:R-:W-:-:S10]  /*0b80*/  DMUL R18, R22, R16 ;  /* 0x0000001016127228 */ /* 0x000fd40000000000 */
[----:B------:R-:W-:-:S13]  /*0b90*/  FSETP.GTU.AND P0, PT, |R19|, 1.469367938527859385e-39, PT ;  /* 0x001000001300780b */ /* 0x000fda0003f0c200 */
[----:B------:R-:W-:Y:S05]  /*0ba0*/  @P0 BRA `(.L_x_10) ;  /* 0x0000000000940947 */ /* 0x000fea0003800000 */
[----:B------:R-:W-:Y:S01]  /*0bb0*/  DFMA R8, R22, -R8, R12 ;  /* 0x800000081608722b */ /* 0x000fe2000000000c */
[----:B------:R-:W-:-:S09]  /*0bc0*/  IMAD.MOV.U32 R16, RZ, RZ, RZ ;  /* 0x000000ffff107224 */ /* 0x000fd200078e00ff */
[C---:B------:R-:W-:Y:S02]  /*0bd0*/  FSETP.NEU.AND P0, PT, R9.reuse, RZ, PT ;  /* 0x000000ff0900720b */ /* 0x040fe40003f0d000 */
[----:B------:R-:W-:-:S04]  /*0be0*/  LOP3.LUT R11, R9, 0x80000000, R7, 0x48, !PT ;  /* 0x80000000090b7812 */ /* 0x000fc800078e4807 */
[----:B------:R-:W-:-:S07]  /*0bf0*/  LOP3.LUT R17, R11, R17, RZ, 0xfc, !PT ;  /* 0x000000110b117212 */ /* 0x000fce00078efcff */
[----:B------:R-:W-:Y:S05]  /*0c00*/  @!P0 BRA `(.L_x_10) ;  /* 0x00000000007c8947 */ /* 0x000fea0003800000 */
[----:B------:R-:W-:Y:S01]  /*0c10*/  IMAD.MOV R7, RZ, RZ, -R10 ;  /* 0x000000ffff077224 */ /* 0x000fe200078e0a0a */
[----:B------:R-:W-:Y:S01]  /*0c20*/  MOV R6, RZ ;  /* 0x000000ff00067202 */ /* 0x000fe20000000f00 */
[----:B------:R-:W-:-:S05]  /*0c30*/  DMUL.RP R16, R22, R16 ;  /* 0x0000001016107228 */ /* 0x000fca0000008000 */
[----:B------:R-:W-:-:S05]  /*0c40*/  DFMA R6, R18, -R6, R22 ;  /* 0x800000061206722b */ /* 0x000fca0000000016 */
[----:B------:R-:W-:Y:S02]  /*0c50*/  LOP3.LUT R11, R17, R11, RZ, 0x3c, !PT ;  /* 0x0000000b110b7212 */ /* 0x000fe400078e3cff */
[----:B------:R-:W-:-:S04]  /*0c60*/  IADD3 R6, PT, PT, -R10, -0x43300000, RZ ;  /* 0xbcd000000a067810 */ /* 0x000fc80007ffe1ff */
[----:B------:R-:W-:-:S04]  /*0c70*/  FSETP.NEU.AND P0, PT, |R7|, R6, PT ;  /* 0x000000060700720b */ /* 0x000fc80003f0d200 */
[----:B------:R-:W-:Y:S02]  /*0c80*/  FSEL R18, R16, R18, !P0 ;  /* 0x0000001210127208 */ /* 0x000fe40004000000 */
[----:B------:R-:W-:Y:S01]  /*0c90*/  FSEL R19, R11, R19, !P0 ;  /* 0x000000130b137208 */ /* 0x000fe20004000000 */
[----:B------:R-:W-:Y:S06]  /*0ca0*/  BRA `(.L_x_10) ;  /* 0x0000000000547947 */ /* 0x000fec0003800000 */
.L_x_9:
[----:B------:R-:W-:-:S14]  /*0cb0*/  DSETP.NAN.AND P0, PT, R10, R10, PT ;  /* 0x0000000a0a00722a */ /* 0x000fdc0003f08000 */
[----:B------:R-:W-:Y:S05]  /*0cc0*/  @P0 BRA `(.L_x_11) ;  /* 0x0000000000440947 */ /* 0x000fea0003800000 */
[----:B------:R-:W-:-:S14]  /*0cd0*/  DSETP.NAN.AND P0, PT, R6, R6, PT ;  /* 0x000000060600722a */ /* 0x000fdc0003f08000 */
[----:B------:R-:W-:Y:S05]  /*0ce0*/  @P0 BRA `(.L_x_12) ;  /* 0x0000000000300947 */ /* 0x000fea0003800000 */
[----:B------:R-:W-:Y:S01]  /*0cf0*/  ISETP.NE.AND P0, PT, R17, R24, PT ;  /* 0x000000181100720c */ /* 0x000fe20003f05270 */
[----:B------:R-:W-:Y:S02]  /*0d00*/  IMAD.MOV.U32 R18, RZ, RZ, 0x0 ;  /* 0x00000000ff127424 */ /* 0x000fe400078e00ff */
[----:B------:R-:W-:-:S10]  /*0d10*/  IMAD.MOV.U32 R19, RZ, RZ, -0x80000 ;  /* 0xfff80000ff137424 */ /* 0x000fd400078e00ff */
[----:B------:R-:W-:Y:S05]  /*0d20*/  @!P0 BRA `(.L_x_10) ;  /* 0x0000000000348947 */ /* 0x000fea0003800000 */
[----:B------:R-:W-:Y:S02]  /*0d30*/  ISETP.NE.AND P0, PT, R17, 0x7ff00000, PT ;  /* 0x7ff000001100780c */ /* 0x000fe40003f05270 */
[----:B------:R-:W-:Y:S02]  /*0d40*/  LOP3.LUT R19, R11, 0x80000000, R7, 0x48, !PT ;  /* 0x800000000b137812 */ /* 0x000fe400078e4807 */
[----:B------:R-:W-:-:S13]  /*0d50*/  ISETP.EQ.OR P0, PT, R24, RZ, !P0 ;  /* 0x000000ff1800720c */ /* 0x000fda0004702670 */
[----:B------:R-:W-:Y:S01]  /*0d60*/  @P0 LOP3.LUT R6, R19, 0x7ff00000, RZ, 0xfc, !PT ;  /* 0x7ff0000013060812 */ /* 0x000fe200078efcff */
[----:B------:R-:W-:Y:S02]  /*0d70*/  @!P0 IMAD.MOV.U32 R18, RZ, RZ, RZ ;  /* 0x000000ffff128224 */ /* 0x000fe400078e00ff */
[----:B------:R-:W-:Y:S02]  /*0d80*/  @P0 IMAD.MOV.U32 R18, RZ, RZ, RZ ;  /* 0x000000ffff120224 */ /* 0x000fe400078e00ff */
[----:B------:R-:W-:Y:S01]  /*0d90*/  @P0 IMAD.MOV.U32 R19, RZ, RZ, R6 ;  /* 0x000000ffff130224 */ /* 0x000fe200078e0006 */
[----:B------:R-:W-:Y:S06]  /*0da0*/  BRA `(.L_x_10) ;  /* 0x0000000000147947 */ /* 0x000fec0003800000 */
.L_x_12:
[----:B------:R-:W-:Y:S02]  /*0db0*/  LOP3.LUT R19, R7, 0x80000, RZ, 0xfc, !PT ;  /* 0x0008000007137812 */ /* 0x000fe400078efcff */
[----:B------:R-:W-:Y:S01]  /*0dc0*/  MOV R18, R6 ;  /* 0x0000000600127202 */ /* 0x000fe20000000f00 */
[----:B------:R-:W-:Y:S06]  /*0dd0*/  BRA `(.L_x_10) ;  /* 0x0000000000087947 */ /* 0x000fec0003800000 */
.L_x_11:
[----:B------:R-:W-:Y:S01]  /*0de0*/  LOP3.LUT R19, R11, 0x80000, RZ, 0xfc, !PT ;  /* 0x000800000b137812 */ /* 0x000fe200078efcff */
[----:B------:R-:W-:-:S07]  /*0df0*/  IMAD.MOV.U32 R18, RZ, RZ, R10 ;  /* 0x000000ffff127224 */ /* 0x000fce00078e000a */
.L_x_10:
[----:B------:R-:W-:Y:S05]  /*0e00*/  BSYNC.RECONVERGENT B1 ;  /* 0x0000000000017941 */ /* 0x000fea0003800200 */
.L_x_8:
[----:B------:R-:W-:Y:S02]  /*0e10*/  IMAD.MOV.U32 R15, RZ, RZ, 0x0 ;  /* 0x00000000ff0f7424 */ /* 0x000fe400078e00ff */
[----:B------:R-:W-:Y:S02]  /*0e20*/  IMAD.MOV.U32 R6, RZ, RZ, R18 ;  /* 0x000000ffff067224 */ /* 0x000fe400078e0012 */
[----:B------:R-:W-:Y:S01]  /*0e30*/  IMAD.MOV.U32 R7, RZ, RZ, R19 ;  /* 0x000000ffff077224 */ /* 0x000fe200078e0013 */
[----:B------:R-:W-:Y:S06]  /*0e40*/  RET.REL.NODEC R14 `(_Z3rk4PfS_S_S_S_ii) ;  /* 0xfffffff00e6c7950 */ /* 0x000fec0003c3ffff */
.L_x_13:
[----:B------:R-:W-:-:S00]  /*0e50*/  BRA `(.L_x_13) ;  /* 0xfffffffc00fc7947 */ /* 0x000fc0000383ffff */
[----:B------:R-:W-:-:S00]  /*0e60*/  NOP ;  /* 0x0000000000007918 */ /* 0x000fc00000000000 */
        /* <DEDUP_REMOVED lines=9> */
.L_x_136:


//--------------------- .text._Z15rk4_tempstoragePfS_S_fii --------------------------
	.section	.text._Z15rk4_tempstoragePfS_S_fii,"ax",@progbits
	.align	128
        .global         _Z15rk4_tempstoragePfS_S_fii
        .type           _Z15rk4_tempstoragePfS_S_fii,@function
        .size           _Z15rk4_tempstoragePfS_S_fii,(.L_x_142 - _Z15rk4_tempstoragePfS_S_fii)
        .other          _Z15rk4_tempstoragePfS_S_fii,@"STO_CUDA_ENTRY STV_DEFAULT"
_Z15rk4_tempstoragePfS_S_fii:
.text._Z15rk4_tempstoragePfS_S_fii:
[----:B------:R-:W-:Y:S01]  /*0000*/  LDC R1, c[0x0][0x37c] ;  /* 0x0000df00ff017b82 */ /* 0x000fe20000000800 */
[----:B------:R-:W0:Y:S01]  /*0010*/  S2R R9, SR_CTAID.X ;  /* 0x0000000000097919 */ /* 0x000e220000002500 */
[----:B------:R-:W1:Y:S01]  /*0020*/  LDCU UR4, c[0x0][0x3a0] ;  /* 0x00007400ff0477ac */ /* 0x000e620008000800 */
[----:B------:R-:W0:Y:S01]  /*0030*/  S2R R0, SR_TID.X ;  /* 0x0000000000007919 */ /* 0x000e220000002100 */
[----:B------:R-:W1:Y:S01]  /*0040*/  LDCU UR5, c[0x0][0x39c] ;  /* 0x00007380ff0577ac */ /* 0x000e620008000800 */
[----:B------:R-:W0:Y:S01]  /*0050*/  LDCU UR6, c[0x0][0x360] ;  /* 0x00006c00ff0677ac */ /* 0x000e220008000800 */
[----:B-1----:R-:W-:Y:S01]  /*0060*/  UIMAD UR4, UR4, UR5, UR4 ;  /* 0x00000005040472a4 */ /* 0x002fe2000f8e0204 */
[----:B0-----:R-:W-:-:S05]  /*0070*/  IMAD R9, R9, UR6, R0 ;  /* 0x0000000609097c24 */ /* 0x001fca000f8e0200 */
[----:B------:R-:W-:-:S13]  /*0080*/  ISETP.GE.AND P0, PT, R9, UR4, PT ;  /* 0x0000000409007c0c */ /* 0x000fda000bf06270 */
[----:B------:R-:W-:Y:S05]  /*0090*/  @P0 EXIT ;  /* 0x000000000000094d */ /* 0x000fea0003800000 */
[----:B------:R-:W0:Y:S01]  /*00a0*/  LDC.64 R2, c[0x0][0x380] ;  /* 0x0000e000ff027b82 */ /* 0x000e220000000a00 */
[----:B------:R-:W1:Y:S01]  /*00b0*/  LDCU.64 UR4, c[0x0][0x358] ;  /* 0x00006b00ff0477ac */ /* 0x000e620008000a00 */
[----:B------:R-:W2:Y:S06]  /*00c0*/  LDCU UR6, c[0x0][0x398] ;  /* 0x00007300ff0677ac */ /* 0x000eac0008000800 */
[----:B------:R-:W3:Y:S08]  /*00d0*/  LDC.64 R4, c[0x0][0x390] ;  /* 0x0000e400ff047b82 */ /* 0x000ef00000000a00 */
[----:B------:R-:W4:Y:S01]  /*00e0*/  LDC.64 R6, c[0x0][0x388] ;  /* 0x0000e200ff067b82 */ /* 0x000f220000000a00 */
[----:B0-----:R-:W-:-:S06]  /*00f0*/  IMAD.WIDE R2, R9, 0x4, R2 ;  /* 0x0000000409027825 */ /* 0x001fcc00078e0202 */
[----:B-1----:R-:W2:Y:S01]  /*0100*/  LDG.E R2, desc[UR4][R2.64] ;  /* 0x0000000402027981 */ /* 0x002ea2000c1e1900 */
[----:B---3--:R-:W-:-:S06]  /*0110*/  IMAD.WIDE R4, R9, 0x4, R4 ;  /* 0x0000000409047825 */ /* 0x008fcc00078e0204 */
[----:B------:R-:W2:Y:S01]  /*0120*/  LDG.E R5, desc[UR4][R4.64] ;  /* 0x0000000404057981 */ /* 0x000ea2000c1e1900 */
[----:B----4-:R-:W-:-:S04]  /*0130*/  IMAD.WIDE R6, R9, 0x4, R6 ;  /* 0x0000000409067825 */ /* 0x010fc800078e0206 */
[----:B--2---:R-:W-:-:S05]  /*0140*/  FFMA R9, R5, UR6, R2 ;  /* 0x0000000605097c23 */ /* 0x004fca0008000002 */
[----:B------:R-:W-:Y:S01]  /*0150*/  STG.E desc[UR4][R6.64], R9 ;  /* 0x0000000906007986 */ /* 0x000fe2000c101904 */
[----:B------:R-:W-:Y:S05]  /*0160*/  EXIT ;  /* 0x000000000000794d */ /* 0x000fea0003800000 */
.L_x_14:
        /* <DEDUP_REMOVED lines=9> */
.L_x_142:


//--------------------- .text._Z8eval_rhsPfS_S_S_PiS0_S0_S0_fiii --------------------------
	.section	.text._Z8eval_rhsPfS_S_S_PiS0_S0_S0_fiii,"ax",@progbits
	.align	128
        .global         _Z8eval_rhsPfS_S_S_PiS0_S0_S0_fiii
        .type           _Z8eval_rhsPfS_S_S_PiS0_S0_S0_fiii,@function
        .size           _Z8eval_rhsPfS_S_S_PiS0_S0_S0_fiii,(.L_x_143 - _Z8eval_rhsPfS_S_S_PiS0_S0_S0_fiii)
        .other          _Z8eval_rhsPfS_S_S_PiS0_S0_S0_fiii,@"STO_CUDA_ENTRY STV_DEFAULT"
_Z8eval_rhsPfS_S_S_PiS0_S0_S0_fiii:
.text._Z8eval_rhsPfS_S_S_PiS0_S0_S0_fiii:
[----:B------:R-:W-:Y:S01]  /*0000*/  LDC R1, c[0x0][0x37c] ;  /* 0x0000df00ff017b82 */ /* 0x000fe20000000800 */
[----:B------:R-:W0:Y:S01]  /*0010*/  S2R R0, SR_CTAID.X ;  /* 0x0000000000007919 */ /* 0x000e220000002500 */
[----:B------:R-:W0:Y:S01]  /*0020*/  LDCU UR4, c[0x0][0x360] ;  /* 0x00006c00ff0477ac */ /* 0x000e220008000800 */
[----:B------:R-:W0:Y:S01]  /*0030*/  S2R R3, SR_TID.X ;  /* 0x0000000000037919 */ /* 0x000e220000002100 */
[----:B------:R-:W1:Y:S02]  /*0040*/  LDCU UR5, c[0x0][0x3cc] ;  /* 0x00007980ff0577ac */ /* 0x000e640008000800 */
[----:B-1----:R-:W-:Y:S01]  /*0050*/  MOV R21, UR5 ;  /* 0x0000000500157c02 */ /* 0x002fe20008000f00 */
[----:B0-----:R-:W-:-:S05]  /*0060*/  IMAD R0, R0, UR4, R3 ;  /* 0x0000000400007c24 */ /* 0x001fca000f8e0203 */
[----:B------:R-:W-:-:S13]  /*0070*/  ISETP.GE.AND P0, PT, R0, R21, PT ;  /* 0x000000150000720c */ /* 0x000fda0003f06270 */
[----:B------:R-:W-:Y:S05]  /*0080*/  @P0 EXIT ;  /* 0x000000000000094d */ /* 0x000fea0003800000 */
[----:B------:R-:W0:Y:S02]  /*0090*/  LDC R12, c[0x0][0x3c4] ;  /* 0x0000f100ff0c7b82 */ /* 0x000e240000000800 */
[----:B0-----:R-:W-:-:S13]  /*00a0*/  ISETP.GE.AND P0, PT, R12, 0x1, PT ;  /* 0x000000010c00780c */ /* 0x001fda0003f06270 */
[----:B------:R-:W-:Y:S05]  /*00b0*/  @!P0 EXIT ;  /* 0x000000000000894d */ /* 0x000fea0003800000 */
[----:B------:R-:W0:Y:S01]  /*00c0*/  LDC.64 R6, c[0x0][0x3a0] ;  /* 0x0000e800ff067b82 */ /* 0x000e220000000a00 */
[----:B------:R-:W1:Y:S07]  /*00d0*/  LDCU.64 UR4, c[0x0][0x358] ;  /* 0x00006b00ff0477ac */ /* 0x000e6e0008000a00 */
[----:B------:R-:W2:Y:S08]  /*00e0*/  LDC.64 R8, c[0x0][0x3a8] ;  /* 0x0000ea00ff087b82 */ /* 0x000eb00000000a00 */
[----:B------:R-:W3:Y:S01]  /*00f0*/  LDC.64 R10, c[0x0][0x3b0] ;  /* 0x0000ec00ff0a7b82 */ /* 0x000ee20000000a00 */
[----:B0-----:R-:W-:-:S07]  /*0100*/  IMAD.WIDE R6, R0, 0x4, R6 ;  /* 0x0000000400067825 */ /* 0x001fce00078e0206 */
[----:B------:R-:W0:Y:S01]  /*0110*/  LDC.64 R18, c[0x0][0x3b8] ;  /* 0x0000ee00ff127b82 */ /* 0x000e220000000a00 */
[----:B-1----:R-:W0:Y:S01]  /*0120*/  LDG.E R2, desc[UR4][R6.64] ;  /* 0x0000000406027981 */ /* 0x002e22000c1e1900 */
[----:B--2---:R-:W-:-:S05]  /*0130*/  IMAD.WIDE R8, R0, 0x4, R8 ;  /* 0x0000000400087825 */ /* 0x004fca00078e0208 */
[----:B------:R-:W2:Y:S01]  /*0140*/  LDG.E R3, desc[UR4][R8.64] ;  /* 0x0000000408037981 */ /* 0x000ea2000c1e1900 */
[----:B---3--:R-:W-:-:S05]  /*0150*/  IMAD.WIDE R10, R0, 0x4, R10 ;  /* 0x00000004000a7825 */ /* 0x008fca00078e020a */
[----:B------:R-:W3:Y:S01]  /*0160*/  LDG.E R4, desc[UR4][R10.64] ;  /* 0x000000040a047981 */ /* 0x000ee2000c1e1900 */
[----:B------:R-:W-:Y:S01]  /*0170*/  ISETP.NE.AND P0, PT, R12, 0x1, PT ;  /* 0x000000010c00780c */ /* 0x000fe20003f05270 */
[----:B------:R-:W-:Y:S02]  /*0180*/  HFMA2 R5, -RZ, RZ, 0, 0 ;  /* 0x00000000ff057431 */ /* 0x000fe400000001ff */
[----:B0-----:R-:W-:-:S04]  /*0190*/  IMAD.WIDE R14, R2, 0x4, R18 ;  /* 0x00000004020e7825 */ /* 0x001fc800078e0212 */
[----:B--2---:R-:W-:-:S04]  /*01a0*/  IMAD.WIDE R16, R3, 0x4, R18 ;  /* 0x0000000403107825 */ /* 0x004fc800078e0212 */
[----:B---3--:R-:W-:Y:S02]  /*01b0*/  IMAD.WIDE R18, R4, 0x4, R18 ;  /* 0x0000000404127825 */ /* 0x008fe400078e0212 */
[----:B------:R-:W-:Y:S05]  /*01c0*/  @!P0 BRA `(.L_x_15) ;  /* 0x0000000400608947 */ /* 0x000fea0003800000 */
[----:B------:R-:W0:Y:S01]  /*01d0*/  LDCU UR6, c[0x0][0x3c8] ;  /* 0x00007900ff0677ac */ /* 0x000e220008000800 */
[----:B------:R-:W-:Y:S02]  /*01e0*/  LOP3.LUT R5, R12, 0x7ffffffe, RZ, 0xc0, !PT ;  /* 0x7ffffffe0c057812 */ /* 0x000fe400078ec0ff */
[----:B------:R-:W-:Y:S01]  /*01f0*/  MOV R6, R0 ;  /* 0x0000000000067202 */ /* 0x000fe20000000f00 */
[----:B------:R-:W1:Y:S01]  /*0200*/  LDCU UR7, c[0x0][0x3c0] ;  /* 0x00007800ff0777ac */ /* 0x000e620008000800 */
[----:B------:R-:W-:Y:S02]  /*0210*/  MOV R11, R4 ;  /* 0x00000004000b7202 */ /* 0x000fe40000000f00 */
[----:B------:R-:W-:Y:S02]  /*0220*/  MOV R13, R3 ;  /* 0x00000003000d7202 */ /* 0x000fe40000000f00 */
[----:B------:R-:W-:Y:S02]  /*0230*/  MOV R7, R2 ;  /* 0x0000000200077202 */ /* 0x000fe40000000f00 */
[----:B------:R-:W-:-:S02]  /*0240*/  IADD3 R8, PT, PT, -R5, RZ, RZ ;  /* 0x000000ff05087210 */ /* 0x000fc40007ffe1ff */
[----:B0-----:R-:W-:Y:S02]  /*0250*/  IADD3 R25, PT, PT, R4, UR6, RZ ;  /* 0x0000000604197c10 */ /* 0x001fe4000fffe0ff */
[----:B------:R-:W-:Y:S02]  /*0260*/  IADD3 R27, PT, PT, R3, UR6, RZ ;  /* 0x00000006031b7c10 */ /* 0x000fe4000fffe0ff */
[----:B-1----:R-:W-:-:S07]  /*0270*/  IADD3 R9, PT, PT, R2, UR6, RZ ;  /* 0x0000000602097c10 */ /* 0x002fce000fffe0ff */
.L_x_16:
[----:B------:R-:W2:Y:S04]  /*0280*/  LDG.E R21, desc[UR4][R14.64] ;  /* 0x000000040e157981 */ /* 0x000ea8000c1e1900 */
[----:B------:R-:W3:Y:S04]  /*0290*/  LDG.E R23, desc[UR4][R16.64] ;  /* 0x0000000410177981 */ /* 0x000ee8000c1e1900 */
[----:B0-----:R-:W4:Y:S01]  /*02a0*/  LDG.E R10, desc[UR4][R18.64] ;  /* 0x00000004120a7981 */ /* 0x001f22000c1e1900 */
[C---:B--2---:R-:W-:Y:S02]  /*02b0*/  ISETP.NE.AND P0, PT, R0.reuse, R21, PT ;  /* 0x000000150000720c */ /* 0x044fe40003f05270 */
[----:B---3--:R-:W-:-:S11]  /*02c0*/  ISETP.NE.AND P1, PT, R0, R23, PT ;  /* 0x000000170000720c */ /* 0x008fd60003f25270 */
[----:B------:R-:W0:Y:S01]  /*02d0*/  @!P0 LDC.64 R20, c[0x0][0x390] ;  /* 0x0000e400ff148b82 */ /* 0x000e220000000a00 */
[----:B----4-:R-:W-:Y:S01]  /*02e0*/  ISETP.NE.AND P2, PT, R0, R10, PT ;  /* 0x0000000a0000720c */ /* 0x010fe20003f45270 */
[----:B0-----:R-:W-:-:S06]  /*02f0*/  @!P0 IMAD.WIDE R28, R7, 0x4, R20 ;  /* 0x00000004071c8825 */ /* 0x001fcc00078e0214 */
[----:B------:R-:W0:Y:S01]  /*0300*/  @!P1 LDC.64 R20, c[0x0][0x390] ;  /* 0x0000e400ff149b82 */ /* 0x000e220000000a00 */
[----:B------:R-:W2:Y:S01]  /*0310*/  @!P0 LDG.E R24, desc[UR4][R28.64] ;  /* 0x000000041c188981 */ /* 0x000ea2000c1e1900 */
[----:B0-----:R-:W-:-:S06]  /*0320*/  @!P1 IMAD.WIDE R22, R13, 0x4, R20 ;  /* 0x000000040d169825 */ /* 0x001fcc00078e0214 */
[----:B------:R-:W0:Y:S01]  /*0330*/  @!P2 LDC.64 R20, c[0x0][0x390] ;  /* 0x0000e400ff14ab82 */ /* 0x000e220000000a00 */
[----:B------:R0:W3:Y:S02]  /*0340*/  @!P1 LDG.E R10, desc[UR4][R22.64] ;  /* 0x00000004160a9981 */ /* 0x0000e4000c1e1900 */
[----:B0-----:R-:W-:-:S05]  /*0350*/  @!P2 IMAD.WIDE R22, R11, 0x4, R20 ;  /* 0x000000040b16a825 */ /* 0x001fca00078e0214 */
[----:B------:R-:W0:Y:S01]  /*0360*/  @P0 LDC.64 R20, c[0x0][0x398] ;  /* 0x0000e600ff140b82 */ /* 0x000e220000000a00 */
[----:B------:R1:W4:Y:S07]  /*0370*/  @!P2 LDG.E R12, desc[UR4][R22.64] ;  /* 0x00000004160ca981 */ /* 0x00032e000c1e1900 */
[----:B-1----:R-:W1:Y:S01]  /*0380*/  LDC.64 R22, c[0x0][0x388] ;  /* 0x0000e200ff167b82 */ /* 0x002e620000000a00 */
[----:B0-----:R-:W-:-:S07]  /*0390*/  @P0 IMAD.WIDE R28, R7, 0x4, R20 ;  /* 0x00000004071c0825 */ /* 0x001fce00078e0214 */
[----:B------:R-:W0:Y:S01]  /*03a0*/  @P1 LDC.64 R20, c[0x0][0x398] ;  /* 0x0000e600ff141b82 */ /* 0x000e220000000a00 */
[----:B-1----:R-:W-:-:S05]  /*03b0*/  IMAD.WIDE R22, R6, 0x4, R22 ;  /* 0x0000000406167825 */ /* 0x002fca00078e0216 */
[----:B------:R-:W2:Y:S04]  /*03c0*/  LDG.E R26, desc[UR4][R22.64] ;  /* 0x00000004161a7981 */ /* 0x000ea8000c1e1900 */
[----:B------:R0:W2:Y:S02]  /*03d0*/  @P0 LDG.E R24, desc[UR4][R28.64] ;  /* 0x000000041c180981 */ /* 0x0000a4000c1e1900 */
[----:B0-----:R-:W-:Y:S02]  /*03e0*/  @P1 IMAD.WIDE R28, R13, 0x4, R20 ;  /* 0x000000040d1c1825 */ /* 0x001fe400078e0214 */
[----:B------:R-:W0:Y:S03]  /*03f0*/  @P2 LDC.64 R20, c[0x0][0x398] ;  /* 0x0000e600ff142b82 */ /* 0x000e260000000a00 */
[----:B------:R1:W3:Y:S01]  /*0400*/  @P1 LDG.E R10, desc[UR4][R28.64] ;  /* 0x000000041c0a1981 */ /* 0x0002e2000c1e1900 */
[----:B0-----:R-:W-:-:S04]  /*0410*/  @P2 IMAD.WIDE R20, R11, 0x4, R20 ;  /* 0x000000040b142825 */ /* 0x001fc800078e0214 */
[----:B-1----:R-:W0:Y:S01]  /*0420*/  LDC.64 R28, c[0x0][0x380] ;  /* 0x0000e000ff1c7b82 */ /* 0x002e220000000a00 */
[----:B------:R-:W4:Y:S01]  /*0430*/  @P2 LDG.E R12, desc[UR4][R20.64] ;  /* 0x00000004140c2981 */ /* 0x000f22000c1e1900 */
[----:B0-----:R-:W-:-:S04]  /*0440*/  IMAD.WIDE R28, R6, 0x4, R28 ;  /* 0x00000004061c7825 */ /* 0x001fc800078e021c */
[----:B--2---:R-:W-:-:S04]  /*0450*/  FADD R24, R26, R24 ;  /* 0x000000181a187221 */ /* 0x004fc80000000000 */
[----:B---3--:R-:W-:-:S04]  /*0460*/  FADD R10, R24, R10 ;  /* 0x0000000a180a7221 */ /* 0x008fc80000000000 */
[----:B----4-:R-:W-:-:S04]  /*0470*/  FADD R10, R10, R12 ;  /* 0x0000000c0a0a7221 */ /* 0x010fc80000000000 */
[----:B------:R-:W-:-:S05]  /*0480*/  FMUL R12, R10, UR7 ;  /* 0x000000070a0c7c20 */ /* 0x000fca0008400000 */
[----:B------:R0:W-:Y:S04]  /*0490*/  STG.E desc[UR4][R28.64], R12 ;  /* 0x0000000c1c007986 */ /* 0x0001e8000c101904 */
[----:B------:R-:W2:Y:S04]  /*04a0*/  LDG.E R10, desc[UR4][R14.64] ;  /* 0x000000040e0a7981 */ /* 0x000ea8000c1e1900 */
[----:B------:R-:W3:Y:S04]  /*04b0*/  LDG.E R24, desc[UR4][R18.64] ;  /* 0x0000000412187981 */ /* 0x000ee8000c1e1900 */
[----:B0-----:R-:W4:Y:S01]  /*04c0*/  LDG.E R12, desc[UR4][R16.64] ;  /* 0x00000004100c7981 */ /* 0x001f22000c1e1900 */
[----:B--2---:R-:W-:-:S13]  /*04d0*/  ISETP.NE.AND P0, PT, R0, R10, PT ;  /* 0x0000000a0000720c */ /* 0x004fda0003f05270 */
[----:B------:R-:W0:Y:S02]  /*04e0*/  @P0 LDC.64 R20, c[0x0][0x398] ;  /* 0x0000e600ff140b82 */ /* 0x000e240000000a00 */
[----:B0-----:R-:W-:-:S05]  /*04f0*/  @P0 IMAD.WIDE R20, R9, 0x4, R20 ;  /* 0x0000000409140825 */ /* 0x001fca00078e0214 */
[----:B------:R-:W2:Y:S01]  /*0500*/  @P0 LDG.E R10, desc[UR4][R20.64] ;  /* 0x00000004140a0981 */ /* 0x000ea2000c1e1900 */
[----:B------:R-:W0:Y:S02]  /*0510*/  @!P0 LDC.64 R20, c[0x0][0x390] ;  /* 0x0000e400ff148b82 */ /* 0x000e240000000a00 */
[----:B0-----:R-:W-:-:S05]  /*0520*/  @!P0 IMAD.WIDE R20, R9, 0x4, R20 ;  /* 0x0000000409148825 */ /* 0x001fca00078e0214 */
[----:B------:R0:W2:Y:S02]  /*0530*/  @!P0 LDG.E R10, desc[UR4][R20.64] ;  /* 0x00000004140a8981 */ /* 0x0000a4000c1e1900 */
[----:B0-----:R-:W0:Y:S02]  /*0540*/  LDC.64 R20, c[0x0][0x3c8] ;  /* 0x0000f200ff147b82 */ /* 0x001e240000000a00 */
[----:B0-----:R-:W-:-:S06]  /*0550*/  IMAD.WIDE R22, R21, 0x4, R22 ;  /* 0x0000000415167825 */ /* 0x001fcc00078e0216 */
[----:B------:R-:W2:Y:S01]  /*0560*/  LDG.E R23, desc[UR4][R22.64] ;  /* 0x0000000416177981 */ /* 0x000ea2000c1e1900 */
[----:B----4-:R-:W-:Y:S01]  /*0570*/  ISETP.NE.AND P0, PT, R0, R12, PT ;  /* 0x0000000c0000720c */ /* 0x010fe20003f05270 */
[----:B--2---:R-:W-:-:S12]  /*0580*/  FADD R10, R23, R10 ;  /* 0x0000000a170a7221 */ /* 0x004fd80000000000 */
[----:B------:R-:W0:Y:S02]  /*0590*/  @P0 LDC.64 R22, c[0x0][0x398] ;  /* 0x0000e600ff160b82 */ /* 0x000e240000000a00 */
[----:B0-----:R-:W-:-:S05]  /*05a0*/  @P0 IMAD.WIDE R22, R27, 0x4, R22 ;  /* 0x000000041b160825 */ /* 0x001fca00078e0216 */
[----:B------:R-:W2:Y:S01]  /*05b0*/  @P0 LDG.E R12, desc[UR4][R22.64] ;  /* 0x00000004160c0981 */ /* 0x000ea2000c1e1900 */
[----:B------:R-:W0:Y:S02]  /*05c0*/  @!P0 LDC.64 R22, c[0x0][0x390] ;  /* 0x0000e400ff168b82 */ /* 0x000e240000000a00 */
[----:B0-----:R-:W-:-:S05]  /*05d0*/  @!P0 IMAD.WIDE R22, R27, 0x4, R22 ;  /* 0x000000041b168825 */ /* 0x001fca00078e0216 */
[----:B------:R0:W2:Y:S01]  /*05e0*/  @!P0 LDG.E R12, desc[UR4][R22.64] ;  /* 0x00000004160c8981 */ /* 0x0000a2000c1e1900 */
[----:B---3--:R-:W-:-:S13]  /*05f0*/  ISETP.NE.AND P0, PT, R0, R24, PT ;  /* 0x000000180000720c */ /* 0x008fda0003f05270 */
[----:B0-----:R-:W0:Y:S02]  /*0600*/  @P0 LDC.64 R22, c[0x0][0x398] ;  /* 0x0000e600ff160b82 */ /* 0x001e240000000a00 */
[----:B0-----:R-:W-:-:S04]  /*0610*/  @P0 IMAD.WIDE R22, R25, 0x4, R22 ;  /* 0x0000000419160825 */ /* 0x001fc800078e0216 */
[----:B--2---:R-:W-:Y:S02]  /*0620*/  FADD R10, R10, R12 ;  /* 0x0000000c0a0a7221 */ /* 0x004fe40000000000 */
[----:B------:R-:W2:Y:S01]  /*0630*/  @P0 LDG.E R12, desc[UR4][R22.64] ;  /* 0x00000004160c0981 */ /* 0x000ea2000c1e1900 */
[----:B------:R-:W0:Y:S02]  /*0640*/  @!P0 LDC.64 R22, c[0x0][0x390] ;  /* 0x0000e400ff168b82 */ /* 0x000e240000000a00 */
[----:B0-----:R-:W-:-:S05]  /*0650*/  @!P0 IMAD.WIDE R22, R25, 0x4, R22 ;  /* 0x0000000419168825 */ /* 0x001fca00078e0216 */
[----:B------:R-:W2:Y:S01]  /*0660*/  @!P0 LDG.E R12, desc[UR4][R22.64] ;  /* 0x00000004160c8981 */ /* 0x000ea2000c1e1900 */
[----:B------:R-:W-:-:S04]  /*0670*/  IADD3 R8, PT, PT, R8, 0x2, RZ ;  /* 0x0000000208087810 */ /* 0x000fc80007ffe0ff */
[----:B------:R-:W-:Y:S01]  /*0680*/  ISETP.NE.AND P0, PT, R8, RZ, PT ;  /* 0x000000ff0800720c */ /* 0x000fe20003f05270 */
[----:B------:R-:W-:Y:S01]  /*0690*/  IMAD.WIDE R28, R21, 0x4, R28 ;  /* 0x00000004151c7825 */ /* 0x000fe200078e021c */
[C---:B------:R-:W-:Y:S02]  /*06a0*/  LEA R7, R20.reuse, R7, 0x1 ;  /* 0x0000000714077211 */ /* 0x040fe400078e08ff */
[C---:B------:R-:W-:Y:S02]  /*06b0*/  LEA R13, R20.reuse, R13, 0x1 ;  /* 0x0000000d140d7211 */ /* 0x040fe400078e08ff */
[C---:B------:R-:W-:Y:S02]  /*06c0*/  LEA R11, R20.reuse, R11, 0x1 ;  /* 0x0000000b140b7211 */ /* 0x040fe400078e08ff */
[C---:B------:R-:W-:Y:S02]  /*06d0*/  LEA R9, R20.reuse, R9, 0x1 ;  /* 0x0000000914097211 */ /* 0x040fe400078e08ff */
[----:B------:R-:W-:-:S02]  /*06e0*/  LEA R27, R20, R27, 0x1 ;  /* 0x0000001b141b7211 */ /* 0x000fc400078e08ff */
[----:B------:R-:W-:Y:S02]  /*06f0*/  LEA R25, R20, R25, 0x1 ;  /* 0x0000001914197211 */ /* 0x000fe400078e08ff */
[----:B------:R-:W-:Y:S01]  /*0700*/  LEA R6, R21, R6, 0x1 ;  /* 0x0000000615067211 */ /* 0x000fe200078e08ff */
[----:B--2---:R-:W-:-:S04]  /*0710*/  FADD R10, R10, R12 ;  /* 0x0000000c0a0a7221 */ /* 0x004fc80000000000 */
[----:B------:R-:W-:-:S05]  /*0720*/  FMUL R10, R10, UR7 ;  /* 0x000000070a0a7c20 */ /* 0x000fca0008400000 */
[----:B------:R0:W-:Y:S01]  /*0730*/  STG.E desc[UR4][R28.64], R10 ;  /* 0x0000000a1c007986 */ /* 0x0001e2000c101904 */
[----:B------:R-:W-:Y:S05]  /*0740*/  @P0 BRA `(.L_x_16) ;  /* 0xfffffff800cc0947 */ /* 0x000fea000383ffff */
.L_x_15:
[----:B------:R-:W1:Y:S02]  /*0750*/  LDC R6, c[0x0][0x3c4] ;  /* 0x0000f100ff067b82 */ /* 0x000e640000000800 */
[----:B-1----:R-:W-:-:S04]  /*0760*/  LOP3.LUT R6, R6, 0x1, RZ, 0xc0, !PT ;  /* 0x0000000106067812 */ /* 0x002fc800078ec0ff */
[----:B------:R-:W-:-:S13]  /*0770*/  ISETP.NE.U32.AND P0, PT, R6, 0x1, PT ;  /* 0x000000010600780c */ /* 0x000fda0003f05070 */
[----:B------:R-:W-:Y:S05]  /*0780*/  @P0 EXIT ;  /* 0x000000000000094d */ /* 0x000fea0003800000 */
[----:B------:R-:W2:Y:S01]  /*0790*/  LDG.E R15, desc[UR4][R14.64] ;  /* 0x000000040e0f7981 */ /* 0x000ea2000c1e1900 */
[----:B------:R-:W1:Y:S03]  /*07a0*/  LDCU UR6, c[0x0][0x3c8] ;  /* 0x00007900ff0677ac */ /* 0x000e660008000800 */
[----:B------:R-:W3:Y:S04]  /*07b0*/  LDG.E R17, desc[UR4][R16.64] ;  /* 0x0000000410117981 */ /* 0x000ee8000c1e1900 */
[----:B------:R-:W4:Y:S01]  /*07c0*/  LDG.E R19, desc[UR4][R18.64] ;  /* 0x0000000412137981 */ /* 0x000f22000c1e1900 */
[C---:B--2---:R-:W-:Y:S02]  /*07d0*/  ISETP.NE.AND P0, PT, R0.reuse, R15, PT ;  /* 0x0000000f0000720c */ /* 0x044fe40003f05270 */
[----:B---3--:R-:W-:-:S02]  /*07e0*/  ISETP.NE.AND P1, PT, R0, R17, PT ;  /* 0x000000110000720c */ /* 0x008fc40003f25270 */
[----:B----4-:R-:W-:-:S09]  /*07f0*/  ISETP.NE.AND P2, PT, R0, R19, PT ;  /* 0x000000130000720c */ /* 0x010fd20003f45270 */
[----:B------:R-:W2:Y:S01]  /*0800*/  @P0 LDC.64 R8, c[0x0][0x398] ;  /* 0x0000e600ff080b82 */ /* 0x000ea20000000a00 */
[----:B-1----:R-:W-:-:S05]  /*0810*/  @P0 MOV R20, UR6 ;  /* 0x0000000600140c02 */ /* 0x002fca0008000f00 */
[C---:B------:R-:W-:Y:S01]  /*0820*/  @P0 IMAD R11, R5.reuse, R20, R2 ;  /* 0x00000014050b0224 */ /* 0x040fe200078e0202 */
[----:B------:R-:W-:Y:S01]  /*0830*/  @!P0 MOV R20, UR6 ;  /* 0x0000000600148c02 */ /* 0x000fe20008000f00 */
[----:B------:R-:W1:Y:S01]  /*0840*/  @P1 LDC.64 R22, c[0x0][0x398] ;  /* 0x0000e600ff161b82 */ /* 0x000e620000000a00 */
[C---:B------:R-:W-:Y:S01]  /*0850*/  IMAD R21, R5.reuse, R21, R0 ;  /* 0x0000001505157224 */ /* 0x040fe200078e0200 */
[----:B------:R-:W3:Y:S06]  /*0860*/  LDCU UR6, c[0x0][0x3c0] ;  /* 0x00007800ff0677ac */ /* 0x000eec0008000800 */
[----:B------:R-:W4:Y:S01]  /*0870*/  @P2 LDC.64 R6, c[0x0][0x398] ;  /* 0x0000e600ff062b82 */ /* 0x000f220000000a00 */
[----:B------:R-:W-:-:S02]  /*0880*/  @P2 IMAD R17, R5, R20, R4 ;  /* 0x0000001405112224 */ /* 0x000fc400078e0204 */
[----:B--2---:R-:W-:-:S05]  /*0890*/  @P0 IMAD.WIDE R18, R11, 0x4, R8 ;  /* 0x000000040b120825 */ /* 0x004fca00078e0208 */
[----:B------:R-:W2:Y:S01]  /*08a0*/  @!P0 LDC.64 R12, c[0x0][0x390] ;  /* 0x0000e400ff0c8b82 */ /* 0x000ea20000000a00 */
[----:B------:R-:W-:Y:S01]  /*08b0*/  @P1 IMAD R9, R5, R20, R3 ;  /* 0x0000001405091224 */ /* 0x000fe200078e0203 */
[----:B------:R-:W5:Y:S03]  /*08c0*/  @P0 LDG.E R14, desc[UR4][R18.64] ;  /* 0x00000004120e0981 */ /* 0x000f66000c1e1900 */
[----:B-1----:R-:W-:-:S03]  /*08d0*/  @P1 IMAD.WIDE R22, R9, 0x4, R22 ;  /* 0x0000000409161825 */ /* 0x002fc600078e0216 */
[----:B0-----:R-:W0:Y:S02]  /*08e0*/  @!P1 LDC.64 R10, c[0x0][0x390] ;  /* 0x0000e400ff0a9b82 */ /* 0x001e240000000a00 */
[----:B------:R-:W3:Y:S01]  /*08f0*/  @P1 LDG.E R15, desc[UR4][R22.64] ;  /* 0x00000004160f1981 */ /* 0x000ee2000c1e1900 */
[----:B----4-:R-:W-:-:S05]  /*0900*/  @P2 IMAD.WIDE R16, R17, 0x4, R6 ;  /* 0x0000000411102825 */ /* 0x010fca00078e0206 */
[----:B------:R-:W1:Y:S01]  /*0910*/  LDC.64 R8, c[0x0][0x388] ;  /* 0x0000e200ff087b82 */ /* 0x000e620000000a00 */
[----:B------:R-:W4:Y:S07]  /*0920*/  @P2 LDG.E R16, desc[UR4][R16.64] ;  /* 0x0000000410102981 */ /* 0x000f2e000c1e1900 */
[----:B------:R-:W1:Y:S01]  /*0930*/  @!P2 LDC.64 R6, c[0x0][0x390] ;  /* 0x0000e400ff06ab82 */ /* 0x000e620000000a00 */
[CC--:B------:R-:W-:Y:S02]  /*0940*/  @!P0 IMAD R25, R5.reuse, R20.reuse, R2 ;  /* 0x0000001405198224 */ /* 0x0c0fe400078e0202 */
[----:B------:R-:W-:-:S02]  /*0950*/  @!P1 IMAD R3, R5, R20, R3 ;  /* 0x0000001405039224 */ /* 0x000fc400078e0203 */
[----:B--2---:R-:W-:-:S04]  /*0960*/  @!P0 IMAD.WIDE R12, R25, 0x4, R12 ;  /* 0x00000004190c8825 */ /* 0x004fc800078e020c */
[----:B0-----:R-:W-:Y:S02]  /*0970*/  @!P1 IMAD.WIDE R10, R3, 0x4, R10 ;  /* 0x00000004030a9825 */ /* 0x001fe400078e020a */
[----:B------:R-:W0:Y:S02]  /*0980*/  LDC.64 R2, c[0x0][0x380] ;  /* 0x0000e000ff027b82 */ /* 0x000e240000000a00 */
[----:B-1----:R-:W-:-:S04]  /*0990*/  IMAD.WIDE R8, R21, 0x4, R8 ;  /* 0x0000000415087825 */ /* 0x002fc800078e0208 */
[----:B------:R-:W-:Y:S02]  /*09a0*/  @!P2 IMAD R5, R5, R20, R4 ;  /* 0x000000140505a224 */ /* 0x000fe400078e0204 */
[----:B------:R-:W5:Y:S02]  /*09b0*/  LDG.E R9, desc[UR4][R8.64] ;  /* 0x0000000408097981 */ /* 0x000f64000c1e1900 */
[----:B------:R-:W-:Y:S02]  /*09c0*/  @!P2 IMAD.WIDE R6, R5, 0x4, R6 ;  /* 0x000000040506a825 */ /* 0x000fe400078e0206 */
[----:B------:R-:W5:Y:S04]  /*09d0*/  @!P0 LDG.E R14, desc[UR4][R12.64] ;  /* 0x000000040c0e8981 */ /* 0x000f68000c1e1900 */
[----:B------:R-:W3:Y:S04]  /*09e0*/  @!P1 LDG.E R15, desc[UR4][R10.64] ;  /* 0x000000040a0f9981 */ /* 0x000ee8000c1e1900 */
[----:B------:R-:W4:Y:S01]  /*09f0*/  @!P2 LDG.E R16, desc[UR4][R6.64] ;  /* 0x000000040610a981 */ /* 0x000f22000c1e1900 */
[----:B0-----:R-:W-:-:S04]  /*0a00*/  IMAD.WIDE R2, R21, 0x4, R2 ;  /* 0x0000000415027825 */ /* 0x001fc800078e0202 */
[----:B-----5:R-:W-:-:S04]  /*0a10*/  FADD R14, R9, R14 ;  /* 0x0000000e090e7221 */ /* 0x020fc80000000000 */
[----:B---3--:R-:W-:-:S04]  /*0a20*/  FADD R15, R14, R15 ;  /* 0x0000000f0e0f7221 */ /* 0x008fc80000000000 */
[----:B----4-:R-:W-:-:S04]  /*0a30*/  FADD R15, R15, R16 ;  /* 0x000000100f0f7221 */ /* 0x010fc80000000000 */
[----:B------:R-:W-:-:S05]  /*0a40*/  FMUL R15, R15, UR6 ;  /* 0x000000060f0f7c20 */ /* 0x000fca0008400000 */
[----:B------:R-:W-:Y:S01]  /*0a50*/  STG.E desc[UR4][R2.64], R15 ;  /* 0x0000000f02007986 */ /* 0x000fe2000c101904 */
[----:B------:R-:W-:Y:S05]  /*0a60*/  EXIT ;  /* 0x000000000000794d */ /* 0x000fea0003800000 */
.L_x_17:
        /* <DEDUP_REMOVED lines=9> */
.L_x_143:


//--------------------- .text._Z9eval_quadPfS_S_S_S_S_iii --------------------------
	.section	.text._Z9eval_quadPfS_S_S_S_S_iii,"ax",@progbits
	.align	128
        .global         _Z9eval_quadPfS_S_S_S_S_iii
        .type           _Z9eval_quadPfS_S_S_S_S_iii,@function
        .size           _Z9eval_quadPfS_S_S_S_S_iii,(.L_x_137 - _Z9eval_quadPfS_S_S_S_S_iii)
        .other          _Z9eval_quadPfS_S_S_S_S_iii,@"STO_CUDA_ENTRY STV_DEFAULT"
_Z9eval_quadPfS_S_S_S_S_iii:
.text._Z9eval_quadPfS_S_S_S_S_iii:
[----:B------:R-:W0:Y:S01]  /*0000*/  LDC R1, c[0x0][0x37c] ;  /* 0x0000df00ff017b82 */ /* 0x000e220000000800 */
[----:B------:R-:W1:Y:S01]  /*0010*/  S2R R22, SR_CTAID.X ;  /* 0x0000000000167919 */ /* 0x000e620000002500 */
[----:B------:R-:W1:Y:S01]  /*0020*/  LDCU UR4, c[0x0][0x360] ;  /* 0x00006c00ff0477ac */ /* 0x000e620008000800 */
[----:B0-----:R-:W-:Y:S01]  /*0030*/  IADD3 R1, PT, PT, R1, -0x28, RZ ;  /* 0xffffffd801017810 */ /* 0x001fe20007ffe0ff */
[----:B------:R-:W1:Y:S01]  /*0040*/  S2R R3, SR_TID.X ;  /* 0x0000000000037919 */ /* 0x000e620000002100 */
[----:B------:R-:W0:Y:S02]  /*0050*/  LDCU UR5, c[0x0][0x3b8] ;  /* 0x00007700ff0577ac */ /* 0x000e240008000800 */
[----:B0-----:R-:W-:Y:S01]  /*0060*/  MOV R7, UR5 ;  /* 0x0000000500077c02 */ /* 0x001fe20008000f00 */
[----:B-1----:R-:W-:-:S05]  /*0070*/  IMAD R22, R22, UR4, R3 ;  /* 0x0000000416167c24 */ /* 0x002fca000f8e0203 */
[----:B------:R-:W-:-:S13]  /*0080*/  ISETP.GE.AND P0, PT, R22, R7, PT ;  /* 0x000000071600720c */ /* 0x000fda0003f06270 */
[----:B------:R-:W-:Y:S05]  /*0090*/  @P0 EXIT ;  /* 0x000000000000094d */ /* 0x000fea0003800000 */
[----:B------:R-:W0:Y:S01]  /*00a0*/  LDC R0, c[0x0][0x3b4] ;  /* 0x0000ed00ff007b82 */ /* 0x000e220000000800 */
[----:B------:R-:W1:Y:S01]  /*00b0*/  LDCU.64 UR6, c[0x0][0x358] ;  /* 0x00006b00ff0677ac */ /* 0x000e620008000a00 */
[C---:B0-----:R-:W-:Y:S02]  /*00c0*/  ISETP.GE.AND P0, PT, R0.reuse, RZ, PT ;  /* 0x000000ff0000720c */ /* 0x041fe40003f06270 */
[----:B------:R-:W-:-:S11]  /*00d0*/  IADD3 R5, PT, PT, R0, 0x1, RZ ;  /* 0x0000000100057810 */ /* 0x000fd60007ffe0ff */
[----:B-1----:R-:W-:Y:S05]  /*00e0*/  @!P0 BRA `(.L_x_18) ;  /* 0x0000000400dc8947 */ /* 0x002fea0003800000 */
[----:B------:R-:W-:Y:S01]  /*00f0*/  ISETP.GE.U32.AND P0, PT, R0, 0xf, PT ;  /* 0x0000000f0000780c */ /* 0x000fe20003f06070 */
[----:B------:R-:W-:Y:S01]  /*0100*/  HFMA2 R6, -RZ, RZ, 0, 0 ;  /* 0x00000000ff067431 */ /* 0x000fe200000001ff */
[----:B------:R-:W-:-:S04]  /*0110*/  LOP3.LUT R4, R5, 0xf, RZ, 0xc0, !PT ;  /* 0x0000000f05047812 */ /* 0x000fc800078ec0ff */
[----:B------:R-:W-:-:S07]  /*0120*/  ISETP.NE.AND P1, PT, R4, RZ, PT ;  /* 0x000000ff0400720c */ /* 0x000fce0003f25270 */
[----:B------:R-:W-:Y:S06]  /*0130*/  @!P0 BRA `(.L_x_19) ;  /* 0x0000000000c08947 */ /* 0x000fec0003800000 */
[----:B------:R-:W-:Y:S02]  /*0140*/  LOP3.LUT R6, R5, 0xfffffff0, RZ, 0xc0, !PT ;  /* 0xfffffff005067812 */ /* 0x000fe400078ec0ff */
[----:B------:R-:W-:-:S07]  /*0150*/  MOV R23, RZ ;  /* 0x000000ff00177202 */ /* 0x000fce0000000f00 */
.L_x_20:
[----:B0-----:R-:W0:Y:S01]  /*0160*/  LDC.64 R2, c[0x0][0x380] ;  /* 0x0000e000ff027b82 */ /* 0x001e220000000a00 */
[----:B------:R-:W-:-:S04]  /*0170*/  IMAD R9, R23, R7, R22 ;  /* 0x0000000717097224 */ /* 0x000fc800078e0216 */
[----:B0-----:R-:W-:-:S04]  /*0180*/  IMAD.WIDE R2, R9, 0x4, R2 ;  /* 0x0000000409027825 */ /* 0x001fc800078e0202 */
[C---:B------:R-:W-:Y:S02]  /*0190*/  IMAD.WIDE R20, R7.reuse, 0x4, R2 ;  /* 0x0000000407147825 */ /* 0x040fe400078e0202 */
[----:B------:R-:W2:Y:S02]  /*01a0*/  LDG.E R2, desc[UR6][R2.64] ;  /* 0x0000000602027981 */ /* 0x000ea4000c1e1900 */
[----:B------:R-:W-:-:S05]  /*01b0*/  IMAD.WIDE R28, R7, 0x4, R20 ;  /* 0x00000004071c7825 */ /* 0x000fca00078e0214 */
[----:B------:R-:W3:Y:S01]  /*01c0*/  LDG.E R18, desc[UR6][R28.64] ;  /* 0x000000061c127981 */ /* 0x000ee2000c1e1900 */
[----:B------:R-:W-:-:S03]  /*01d0*/  IMAD.WIDE R10, R7, 0x4, R28 ;  /* 0x00000004070a7825 */ /* 0x000fc600078e021c */
[----:B------:R-:W2:Y:S01]  /*01e0*/  LDG.E R3, desc[UR6][R20.64] ;  /* 0x0000000614037981 */ /* 0x000ea2000c1e1900 */
[----:B------:R-:W-:-:S03]  /*01f0*/  IMAD.WIDE R16, R7, 0x4, R10 ;  /* 0x0000000407107825 */ /* 0x000fc600078e020a */
[----:B------:R0:W3:Y:S01]  /*0200*/  LDG.E R19, desc[UR6][R10.64] ;  /* 0x000000060a137981 */ /* 0x0000e2000c1e1900 */
[----:B------:R-:W-:-:S03]  /*0210*/  IMAD.WIDE R8, R7, 0x4, R16 ;  /* 0x0000000407087825 */ /* 0x000fc600078e0210 */
[----:B------:R-:W4:Y:S01]  /*0220*/  LDG.E R16, desc[UR6][R16.64] ;  /* 0x0000000610107981 */ /* 0x000f22000c1e1900 */
[----:B------:R-:W-:-:S04]  /*0230*/  IMAD.WIDE R14, R7, 0x4, R8 ;  /* 0x00000004070e7825 */ /* 0x000fc800078e0208 */
[C---:B------:R-:W-:Y:S01]  /*0240*/  IMAD.WIDE R26, R7.reuse, 0x4, R14 ;  /* 0x00000004071a7825 */ /* 0x040fe200078e020e */
[----:B------:R1:W4:Y:S04]  /*0250*/  LDG.E R17, desc[UR6][R8.64] ;  /* 0x0000000608117981 */ /* 0x000328000c1e1900 */
[----:B------:R-:W5:Y:S01]  /*0260*/  LDG.E R14, desc[UR6][R14.64] ;  /* 0x000000060e0e7981 */ /* 0x000f62000c1e1900 */
[----:B------:R-:W-:-:S04]  /*0270*/  IMAD.WIDE R12, R7, 0x4, R26 ;  /* 0x00000004070c7825 */ /* 0x000fc800078e021a */
[C---:B------:R-:W-:Y:S02]  /*0280*/  IMAD.WIDE R24, R7.reuse, 0x4, R12 ;  /* 0x0000000407187825 */ /* 0x040fe400078e020c */
[----:B------:R-:W5:Y:S02]  /*0290*/  LDG.E R12, desc[UR6][R12.64] ;  /* 0x000000060c0c7981 */ /* 0x000f64000c1e1900 */
[C---:B0-----:R-:W-:Y:S02]  /*02a0*/  IMAD.WIDE R10, R7.reuse, 0x4, R24 ;  /* 0x00000004070a7825 */ /* 0x041fe400078e0218 */
[----:B------:R-:W5:Y:S02]  /*02b0*/  LDG.E R15, desc[UR6][R26.64] ;  /* 0x000000061a0f7981 */ /* 0x000f64000c1e1900 */
[C---:B------:R-:W-:Y:S02]  /*02c0*/  IMAD.WIDE R20, R7.reuse, 0x4, R10 ;  /* 0x0000000407147825 */ /* 0x040fe400078e020a */
[----:B------:R0:W5:Y:S04]  /*02d0*/  LDG.E R13, desc[UR6][R24.64] ;  /* 0x00000006180d7981 */ /* 0x000168000c1e1900 */
[----:B------:R-:W5:Y:S01]  /*02e0*/  LDG.E R10, desc[UR6][R10.64] ;  /* 0x000000060a0a7981 */ /* 0x000f62000c1e1900 */
[----:B-1----:R-:W-:-:S04]  /*02f0*/  IMAD.WIDE R8, R7, 0x4, R20 ;  /* 0x0000000407087825 */ /* 0x002fc800078e0214 */
[C---:B------:R-:W-:Y:S02]  /*0300*/  IMAD.WIDE R28, R7.reuse, 0x4, R8 ;  /* 0x00000004071c7825 */ /* 0x040fe400078e0208 */
[----:B------:R-:W5:Y:S02]  /*0310*/  LDG.E R8, desc[UR6][R8.64] ;  /* 0x0000000608087981 */ /* 0x000f64000c1e1900 */
[C---:B0-----:R-:W-:Y:S02]  /*0320*/  IMAD.WIDE R24, R7.reuse, 0x4, R28 ;  /* 0x0000000407187825 */ /* 0x041fe400078e021c */
[----:B------:R0:W5:Y:S04]  /*0330*/  LDG.E R11, desc[UR6][R20.64] ;  /* 0x00000006140b7981 */ /* 0x000168000c1e1900 */
[----:B------:R-:W5:Y:S04]  /*0340*/  LDG.E R26, desc[UR6][R24.64] ;  /* 0x00000006181a7981 */ /* 0x000f68000c1e1900 */
[----:B------:R1:W5:Y:S01]  /*0350*/  LDG.E R9, desc[UR6][R28.64] ;  /* 0x000000061c097981 */ /* 0x000362000c1e1900 */
[----:B0-----:R-:W-:-:S05]  /*0360*/  IMAD.WIDE R20, R7, 0x4, R24 ;  /* 0x0000000407147825 */ /* 0x001fca00078e0218 */
[----:B------:R-:W5:Y:S01]  /*0370*/  LDG.E R27, desc[UR6][R20.64] ;  /* 0x00000006141b7981 */ /* 0x000f62000c1e1900 */
[C---:B-1----:R-:W-:Y:S01]  /*0380*/  LEA R28, R23.reuse, R1, 0x2 ;  /* 0x00000001171c7211 */ /* 0x042fe200078e10ff */
[----:B------:R-:W-:-:S05]  /*0390*/  VIADD R23, R23, 0x10 ;  /* 0x0000001017177836 */ /* 0x000fca0000000000 */
[----:B------:R-:W-:Y:S01]  /*03a0*/  ISETP.NE.AND P0, PT, R23, R6, PT ;  /* 0x000000061700720c */ /* 0x000fe20003f05270 */
[----:B--2---:R0:W-:Y:S04]  /*03b0*/  STL.64 [R28], R2 ;  /* 0x000000021c007387 */ /* 0x0041e80000100a00 */
[----:B---3--:R0:W-:Y:S04]  /*03c0*/  STL.64 [R28+0x8], R18 ;  /* 0x000008121c007387 */ /* 0x0081e80000100a00 */
[----:B----4-:R0:W-:Y:S04]  /*03d0*/  STL.64 [R28+0x10], R16 ;  /* 0x000010101c007387 */ /* 0x0101e80000100a00 */
[----:B-----5:R0:W-:Y:S04]  /*03e0*/  STL.64 [R28+0x18], R14 ;  /* 0x0000180e1c007387 */ /* 0x0201e80000100a00 */
[----:B------:R0:W-:Y:S04]  /*03f0*/  STL.64 [R28+0x20], R12 ;  /* 0x0000200c1c007387 */ /* 0x0001e80000100a00 */
[----:B------:R0:W-:Y:S04]  /*0400*/  STL.64 [R28+0x28], R10 ;  /* 0x0000280a1c007387 */ /* 0x0001e80000100a00 */
[----:B------:R0:W-:Y:S04]  /*0410*/  STL.64 [R28+0x30], R8 ;  /* 0x000030081c007387 */ /* 0x0001e80000100a00 */
[----:B------:R0:W-:Y:S01]  /*0420*/  STL.64 [R28+0x38], R26 ;  /* 0x0000381a1c007387 */ /* 0x0001e20000100a00 */
[----:B------:R-:W-:Y:S05]  /*0430*/  @P0 BRA `(.L_x_20) ;  /* 0xfffffffc00480947 */ /* 0x000fea000383ffff */
.L_x_19:
[----:B------:R-:W-:Y:S05]  /*0440*/  @!P1 BRA `(.L_x_18) ;  /* 0x0000000400049947 */ /* 0x000fea0003800000 */
[----:B------:R-:W-:Y:S02]  /*0450*/  ISETP.GE.U32.AND P0, PT, R4, 0x8, PT ;  /* 0x000000080400780c */ /* 0x000fe40003f06070 */
[----:B------:R-:W-:-:S04]  /*0460*/  LOP3.LUT R24, R5, 0x7, RZ, 0xc0, !PT ;  /* 0x0000000705187812 */ /* 0x000fc800078ec0ff */
[----:B------:R-:W-:-:S07]  /*0470*/  ISETP.NE.AND P1, PT, R24, RZ, PT ;  /* 0x000000ff1800720c */ /* 0x000fce0003f25270 */
[----:B------:R-:W-:Y:S06]  /*0480*/  @!P0 BRA `(.L_x_21) ;  /* 0x0000000000708947 */ /* 0x000fec0003800000 */
[----:B------:R-:W1:Y:S01]  /*0490*/  LDC.64 R20, c[0x0][0x380] ;  /* 0x0000e000ff147b82 */ /* 0x000e620000000a00 */
[----:B0-----:R-:W-:-:S04]  /*04a0*/  IMAD R3, R6, R7, R22 ;  /* 0x0000000706037224 */ /* 0x001fc800078e0216 */
[----:B-1----:R-:W-:-:S05]  /*04b0*/  IMAD.WIDE R20, R3, 0x4, R20 ;  /* 0x0000000403147825 */ /* 0x002fca00078e0214 */
[----:B------:R-:W2:Y:S01]  /*04c0*/  LDG.E R4, desc[UR6][R20.64] ;  /* 0x0000000614047981 */ /* 0x000ea2000c1e1900 */
[----:B------:R-:W-:-:S04]  /*04d0*/  IMAD.WIDE R14, R7, 0x4, R20 ;  /* 0x00000004070e7825 */ /* 0x000fc800078e0214 */
[C---:B------:R-:W-:Y:S02]  /*04e0*/  IMAD.WIDE R16, R7.reuse, 0x4, R14 ;  /* 0x0000000407107825 */ /* 0x040fe400078e020e */
[----:B------:R-:W3:Y:S02]  /*04f0*/  LDG.E R14, desc[UR6][R14.64] ;  /* 0x000000060e0e7981 */ /* 0x000ee4000c1e1900 */
[C---:B------:R-:W-:Y:S02]  /*0500*/  IMAD.WIDE R2, R7.reuse, 0x4, R16 ;  /* 0x0000000407027825 */ /* 0x040fe400078e0210 */
[----:B------:R-:W4:Y:S02]  /*0510*/  LDG.E R16, desc[UR6][R16.64] ;  /* 0x0000000610107981 */ /* 0x000f24000c1e1900 */
[C---:B------:R-:W-:Y:S02]  /*0520*/  IMAD.WIDE R8, R7.reuse, 0x4, R2 ;  /* 0x0000000407087825 */ /* 0x040fe400078e0202 */
[----:B------:R-:W5:Y:S02]  /*0530*/  LDG.E R2, desc[UR6][R2.64] ;  /* 0x0000000602027981 */ /* 0x000f64000c1e1900 */
[----:B------:R-:W-:-:S02]  /*0540*/  IMAD.WIDE R10, R7, 0x4, R8 ;  /* 0x00000004070a7825 */ /* 0x000fc400078e0208 */
[----:B------:R-:W5:Y:S02]  /*0550*/  LDG.E R8, desc[UR6][R8.64] ;  /* 0x0000000608087981 */ /* 0x000f64000c1e1900 */
[C---:B------:R-:W-:Y:S02]  /*0560*/  IMAD.WIDE R12, R7.reuse, 0x4, R10 ;  /* 0x00000004070c7825 */ /* 0x040fe400078e020a */
[----:B------:R-:W5:Y:S02]  /*0570*/  LDG.E R10, desc[UR6][R10.64] ;  /* 0x000000060a0a7981 */ /* 0x000f64000c1e1900 */
[----:B------:R-:W-:Y:S02]  /*0580*/  IMAD.WIDE R18, R7, 0x4, R12 ;  /* 0x0000000407127825 */ /* 0x000fe400078e020c */
[----:B------:R-:W5:Y:S04]  /*0590*/  LDG.E R12, desc[UR6][R12.64] ;  /* 0x000000060c0c7981 */ /* 0x000f68000c1e1900 */
[----:B------:R-:W5:Y:S01]  /*05a0*/  LDG.E R18, desc[UR6][R18.64] ;  /* 0x0000000612127981 */ /* 0x000f62000c1e1900 */
[----:B------:R-:W-:-:S02]  /*05b0*/  LEA R23, R6, R1, 0x2 ;  /* 0x0000000106177211 */ /* 0x000fc400078e10ff */
[----:B------:R-:W-:-:S03]  /*05c0*/  IADD3 R6, PT, PT, R6, 0x8, RZ ;  /* 0x0000000806067810 */ /* 0x000fc60007ffe0ff */
[----:B--2---:R1:W-:Y:S04]  /*05d0*/  STL [R23], R4 ;  /* 0x0000000417007387 */ /* 0x0043e80000100800 */
[----:B---3--:R1:W-:Y:S04]  /*05e0*/  STL [R23+0x4], R14 ;  /* 0x0000040e17007387 */ /* 0x0083e80000100800 */
[----:B----4-:R1:W-:Y:S04]  /*05f0*/  STL [R23+0x8], R16 ;  /* 0x0000081017007387 */ /* 0x0103e80000100800 */
[----:B-----5:R1:W-:Y:S04]  /*0600*/  STL [R23+0xc], R2 ;  /* 0x00000c0217007387 */ /* 0x0203e80000100800 */
[----:B------:R1:W-:Y:S04]  /*0610*/  STL [R23+0x10], R8 ;  /* 0x0000100817007387 */ /* 0x0003e80000100800 */
[----:B------:R1:W-:Y:S04]  /*0620*/  STL [R23+0x14], R10 ;  /* 0x0000140a17007387 */ /* 0x0003e80000100800 */
[----:B------:R1:W-:Y:S04]  /*0630*/  STL [R23+0x18], R12 ;  /* 0x0000180c17007387 */ /* 0x0003e80000100800 */
[----:B------:R1:W-:Y:S02]  /*0640*/  STL [R23+0x1c], R18 ;  /* 0x00001c1217007387 */ /* 0x0003e40000100800 */
.L_x_21:
[----:B------:R-:W-:Y:S05]  /*0650*/  @!P1 BRA `(.L_x_18) ;  /* 0x0000000000809947 */ /* 0x000fea0003800000 */
[----:B------:R-:W-:Y:S02]  /*0660*/  ISETP.GE.U32.AND P0, PT, R24, 0x4, PT ;  /* 0x000000041800780c */ /* 0x000fe40003f06070 */
[----:B-1----:R-:W-:-:S04]  /*0670*/  LOP3.LUT R4, R5, 0x3, RZ, 0xc0, !PT ;  /* 0x0000000305047812 */ /* 0x002fc800078ec0ff */
[----:B------:R-:W-:-:S07]  /*0680*/  ISETP.NE.AND P1, PT, R4, RZ, PT ;  /* 0x000000ff0400720c */ /* 0x000fce0003f25270 */
[----:B------:R-:W-:Y:S06]  /*0690*/  @!P0 BRA `(.L_x_22) ;  /* 0x0000000000408947 */ /* 0x000fec0003800000 */
[----:B0-----:R-:W0:Y:S01]  /*06a0*/  LDC.64 R2, c[0x0][0x380] ;  /* 0x0000e000ff027b82 */ /* 0x001e220000000a00 */
[----:B------:R-:W-:-:S04]  /*06b0*/  IMAD R9, R6, R7, R22 ;  /* 0x0000000706097224 */ /* 0x000fc800078e0216 */
[----:B0-----:R-:W-:-:S04]  /*06c0*/  IMAD.WIDE R2, R9, 0x4, R2 ;  /* 0x0000000409027825 */ /* 0x001fc800078e0202 */
[C---:B------:R-:W-:Y:S02]  /*06d0*/  IMAD.WIDE R8, R7.reuse, 0x4, R2 ;  /* 0x0000000407087825 */ /* 0x040fe400078e0202 */
[----:B------:R-:W2:Y:S02]  /*06e0*/  LDG.E R2, desc[UR6][R2.64] ;  /* 0x0000000602027981 */ /* 0x000ea4000c1e1900 */
[C---:B------:R-:W-:Y:S02]  /*06f0*/  IMAD.WIDE R10, R7.reuse, 0x4, R8 ;  /* 0x00000004070a7825 */ /* 0x040fe400078e0208 */
[----:B------:R-:W3:Y:S02]  /*0700*/  LDG.E R8, desc[UR6][R8.64] ;  /* 0x0000000608087981 */ /* 0x000ee4000c1e1900 */
[----:B------:R-:W-:Y:S02]  /*0710*/  IMAD.WIDE R12, R7, 0x4, R10 ;  /* 0x00000004070c7825 */ /* 0x000fe400078e020a */
[----:B------:R-:W4:Y:S04]  /*0720*/  LDG.E R10, desc[UR6][R10.64] ;  /* 0x000000060a0a7981 */ /* 0x000f28000c1e1900 */
[----:B------:R-:W5:Y:S01]  /*0730*/  LDG.E R12, desc[UR6][R12.64] ;  /* 0x000000060c0c7981 */ /* 0x000f62000c1e1900 */
[----:B------:R-:W-:-:S02]  /*0740*/  LEA R15, R6, R1, 0x2 ;  /* 0x00000001060f7211 */ /* 0x000fc400078e10ff */
[----:B------:R-:W-:-:S03]  /*0750*/  IADD3 R6, PT, PT, R6, 0x4, RZ ;  /* 0x0000000406067810 */ /* 0x000fc60007ffe0ff */
[----:B--2---:R1:W-:Y:S04]  /*0760*/  STL [R15], R2 ;  /* 0x000000020f007387 */ /* 0x0043e80000100800 */
[----:B---3--:R1:W-:Y:S04]  /*0770*/  STL [R15+0x4], R8 ;  /* 0x000004080f007387 */ /* 0x0083e80000100800 */
[----:B----4-:R1:W-:Y:S04]  /*0780*/  STL [R15+0x8], R10 ;  /* 0x0000080a0f007387 */ /* 0x0103e80000100800 */
[----:B-----5:R1:W-:Y:S02]  /*0790*/  STL [R15+0xc], R12 ;  /* 0x00000c0c0f007387 */ /* 0x0203e40000100800 */
.L_x_22:
[----:B------:R-:W-:Y:S05]  /*07a0*/  @!P1 BRA `(.L_x_18) ;  /* 0x00000000002c9947 */ /* 0x000fea0003800000 */
[----:B01----:R-:W0:Y:S01]  /*07b0*/  LDC.64 R8, c[0x0][0x380] ;  /* 0x0000e000ff087b82 */ /* 0x003e220000000a00 */
[----:B------:R-:W-:-:S05]  /*07c0*/  UMOV UR4, URZ ;  /* 0x000000ff00047c82 */ /* 0x000fca0008000000 */
.L_x_23:
[----:B------:R-:W-:-:S04]  /*07d0*/  IMAD R3, R6, R7, R22 ;  /* 0x0000000706037224 */ /* 0x000fc800078e0216 */
[----:B0-2---:R-:W-:-:S06]  /*07e0*/  IMAD.WIDE R2, R3, 0x4, R8 ;  /* 0x0000000403027825 */ /* 0x005fcc00078e0208 */
[----:B------:R-:W2:Y:S01]  /*07f0*/  LDG.E R2, desc[UR6][R2.64] ;  /* 0x0000000602027981 */ /* 0x000ea2000c1e1900 */
[C---:B------:R-:W-:Y:S01]  /*0800*/  LEA R11, R6.reuse, R1, 0x2 ;  /* 0x00000001060b7211 */ /* 0x040fe200078e10ff */
[----:B------:R-:W-:Y:S01]  /*0810*/  UIADD3 UR4, UPT, UPT, UR4, 0x1, URZ ;  /* 0x0000000104047890 */ /* 0x000fe2000fffe0ff */
[----:B------:R-:W-:-:S05]  /*0820*/  IADD3 R6, PT, PT, R6, 0x1, RZ ;  /* 0x0000000106067810 */ /* 0x000fca0007ffe0ff */
[----:B------:R-:W-:Y:S01]  /*0830*/  ISETP.NE.AND P0, PT, R4, UR4, PT ;  /* 0x0000000404007c0c */ /* 0x000fe2000bf05270 */
[----:B--2---:R2:W-:-:S12]  /*0840*/  STL [R11], R2 ;  /* 0x000000020b007387 */ /* 0x0045d80000100800 */
[----:B------:R-:W-:Y:S05]  /*0850*/  @P0 BRA `(.L_x_23) ;  /* 0xfffffffc00dc0947 */ /* 0x000fea000383ffff */
.L_x_18:
[----:B------:R-:W-:-:S13]  /*0860*/  ISETP.GE.AND P0, PT, R0, 0x1, PT ;  /* 0x000000010000780c */ /* 0x000fda0003f06270 */
[----:B------:R-:W-:Y:S05]  /*0870*/  @!P0 EXIT ;  /* 0x000000000000894d */ /* 0x000fea0003800000 */
[----:B012---:R-:W0:Y:S01]  /*0880*/  LDC.64 R2, c[0x0][0x3a8] ;  /* 0x0000ea00ff027b82 */ /* 0x007e220000000a00 */
[----:B------:R-:W1:Y:S01]  /*0890*/  LDCU UR4, c[0x0][0x3b0] ;  /* 0x00007600ff0477ac */ /* 0x000e620008000800 */
[----:B0-----:R-:W-:-:S05]  /*08a0*/  IMAD.WIDE R2, R22, 0x4, R2 ;  /* 0x0000000416027825 */ /* 0x001fca00078e0202 */
[----:B------:R0:W5:Y:S01]  /*08b0*/  LDG.E R23, desc[UR6][R2.64] ;  /* 0x0000000602177981 */ /* 0x000162000c1e1900 */
[----:B-1----:R-:W-:-:S09]  /*08c0*/  UISETP.GE.AND UP0, UPT, UR4, 0x1, UPT ;  /* 0x000000010400788c */ /* 0x002fd2000bf06270 */
[----:B0-----:R-:W-:Y:S05]  /*08d0*/  BRA.U !UP0, `(.L_x_24) ;  /* 0x0000000908387547 */ /* 0x001fea000b800000 */
[----:B------:R-:W-:Y:S01]  /*08e0*/  LOP3.LUT R2, R5, 0xf, RZ, 0xc0, !PT ;  /* 0x0000000f05027812 */ /* 0x000fe200078ec0ff */
[----:B------:R-:W-:Y:S01]  /*08f0*/  VIADD R6, R1, 0x20 ;  /* 0x0000002001067836 */ /* 0x000fe20000000000 */
[C---:B------:R-:W-:Y:S01]  /*0900*/  LOP3.LUT R3, R5.reuse, 0x7, RZ, 0xc0, !PT ;  /* 0x0000000705037812 */ /* 0x040fe200078ec0ff */
[----:B------:R-:W-:Y:S01]  /*0910*/  UMOV UR4, URZ ;  /* 0x000000ff00047c82 */ /* 0x000fe20008000000 */
[C---:B------:R-:W-:Y:S02]  /*0920*/  LOP3.LUT R4, R5.reuse, 0xfffffff0, RZ, 0xc0, !PT ;  /* 0xfffffff005047812 */ /* 0x040fe400078ec0ff */
[----:B------:R-:W-:Y:S02]  /*0930*/  LOP3.LUT R5, R5, 0x3, RZ, 0xc0, !PT ;  /* 0x0000000305057812 */ /* 0x000fe400078ec0ff */
[----:B------:R-:W-:Y:S02]  /*0940*/  IADD3 R21, PT, PT, R2, -0x1, RZ ;  /* 0xffffffff02157810 */ /* 0x000fe40007ffe0ff */
[----:B------:R-:W-:-:S02]  /*0950*/  IADD3 R7, PT, PT, R3, -0x1, RZ ;  /* 0xffffffff03077810 */ /* 0x000fc40007ffe0ff */
[----:B------:R-:W-:-:S07]  /*0960*/  IADD3 R8, PT, PT, -R4, RZ, RZ ;  /* 0x000000ff04087210 */ /* 0x000fce0007ffe1ff */
.L_x_33:
[----:B------:R-:W-:Y:S01]  /*0970*/  UISETP.NE.AND UP0, UPT, UR4, URZ, UPT ;  /* 0x000000ff0400728c */ /* 0x000fe2000bf05270 */
[----:B------:R-:W-:Y:S01]  /*0980*/  HFMA2 R9, -RZ, RZ, 0, 0 ;  /* 0x00000000ff097431 */ /* 0x000fe200000001ff */
[----:B------:R-:W-:Y:S02]  /*0990*/  ISETP.GE.U32.AND P0, PT, R21, 0x7, PT ;  /* 0x000000071500780c */ /* 0x000fe40003f06070 */
[----:B------:R-:W-:Y:S01]  /*09a0*/  USEL UR5, URZ, 0xffffffff, !UP0 ;  /* 0xffffffffff057887 */ /* 0x000fe2000c000000 */
[----:B------:R-:W-:Y:S02]  /*09b0*/  ISETP.GE.U32.AND P1, PT, R7, 0x3, PT ;  /* 0x000000030700780c */ /* 0x000fe40003f26070 */
[----:B------:R-:W-:-:S03]  /*09c0*/  MOV R0, RZ ;  /* 0x000000ff00007202 */ /* 0x000fc60000000f00 */
[----:B------:R-:W-:-:S08]  /*09d0*/  I2FP.F32.S32 R20, UR5 ;  /* 0x0000000500147c45 */ /* 0x000fd00008201400 */
.L_x_30:
[----:B------:R-:W0:Y:S01]  /*09e0*/  LDCU UR5, c[0x0][0x3b4] ;  /* 0x00007680ff0577ac */ /* 0x000e220008000800 */
[----:B------:R-:W-:Y:S01]  /*09f0*/  CS2R R18, SRZ ;  /* 0x0000000000127805 */ /* 0x000fe2000001ff00 */
[----:B0-----:R-:W-:-:S09]  /*0a00*/  UISETP.GE.U32.AND UP0, UPT, UR5, 0xf, UPT ;  /* 0x0000000f0500788c */ /* 0x001fd2000bf06070 */
[----:B------:R-:W-:Y:S05]  /*0a10*/  BRA.U !UP0, `(.L_x_25) ;  /* 0x0000000108947547 */ /* 0x000fea000b800000 */
[----:B------:R-:W-:Y:S02]  /*0a20*/  HFMA2 R19, -RZ, RZ, 0, 0 ;  /* 0x00000000ff137431 */ /* 0x000fe400000001ff */
[----:B------:R-:W-:Y:S01]  /*0a30*/  IMAD.MOV.U32 R24, RZ, RZ, R6 ;  /* 0x000000ffff187224 */ /* 0x000fe200078e0006 */
[----:B------:R-:W-:Y:S01]  /*0a40*/  MOV R25, R8 ;  /* 0x0000000800197202 */ /* 0x000fe20000000f00 */
[----:B------:R-:W-:-:S06]  /*0a50*/  UMOV UR5, URZ ;  /* 0x000000ff00057c82 */ /* 0x000fcc0008000000 */
.L_x_26:
[----:B------:R-:W2:Y:S04]  /*0a60*/  LDL.64 R12, [R24+-0x20] ;  /* 0xffffe000180c7983 */ /* 0x000ea80000100a00 */
[----:B------:R-:W3:Y:S04]  /*0a70*/  LDL.64 R14, [R24+-0x18] ;  /* 0xffffe800180e7983 */ /* 0x000ee80000100a00 */
[----:B------:R-:W4:Y:S04]  /*0a80*/  LDL.64 R16, [R24+-0x10] ;  /* 0xfffff00018107983 */ /* 0x000f280000100a00 */
[----:B------:R-:W4:Y:S01]  /*0a90*/  LDL.64 R10, [R24+-0x8] ;  /* 0xfffff800180a7983 */ /* 0x000f220000100a00 */
[----:B------:R-:W-:-:S02]  /*0aa0*/  ISETP.NE.AND P2, PT, RZ, UR5, PT ;  /* 0x00000005ff007c0c */ /* 0x000fc4000bf45270 */
[----:B------:R-:W-:-:S04]  /*0ab0*/  MOV R18, 0x3fb504f3 ;  /* 0x3fb504f300127802 */ /* 0x000fc80000000f00 */
[----:B------:R-:W-:-:S05]  /*0ac0*/  FSEL R18, R18, -1, !P2 ;  /* 0xbf80000012127808 */ /* 0x000fca0005000000 */
[----:B--2---:R-:W-:-:S04]  /*0ad0*/  FFMA R12, R12, R18, R19 ;  /* 0x000000120c0c7223 */ /* 0x004fc80000000013 */
[----:B------:R-:W-:Y:S02]  /*0ae0*/  FADD R19, -R13, R12 ;  /* 0x0000000c0d137221 */ /* 0x000fe40000000100 */
[----:B------:R-:W2:Y:S02]  /*0af0*/  LDL.64 R12, [R24] ;  /* 0x00000000180c7983 */ /* 0x000ea40000100a00 */
[----:B---3--:R-:W-:-:S04]  /*0b00*/  FADD R14, R19, -R14 ;  /* 0x8000000e130e7221 */ /* 0x008fc80000000000 */
[----:B------:R-:W-:Y:S02]  /*0b10*/  FADD R19, -R15, R14 ;  /* 0x0000000e0f137221 */ /* 0x000fe40000000100 */
[----:B------:R-:W3:Y:S02]  /*0b20*/  LDL.64 R14, [R24+0x8] ;  /* 0x00000800180e7983 */ /* 0x000ee40000100a00 */
[----:B----4-:R-:W-:-:S04]  /*0b30*/  FADD R16, R19, -R16 ;  /* 0x8000001013107221 */ /* 0x010fc80000000000 */
[----:B------:R-:W-:Y:S02]  /*0b40*/  FADD R19, -R17, R16 ;  /* 0x0000001011137221 */ /* 0x000fe40000000100 */
[----:B------:R-:W4:Y:S02]  /*0b50*/  LDL.64 R16, [R24+0x10] ;  /* 0x0000100018107983 */ /* 0x000f240000100a00 */
[----:B------:R-:W-:Y:S02]  /*0b60*/  FADD R10, R19, -R10 ;  /* 0x8000000a130a7221 */ /* 0x000fe40000000000 */
[----:B------:R0:W4:Y:S01]  /*0b70*/  LDL.64 R18, [R24+0x18] ;  /* 0x0000180018127983 */ /* 0x0001220000100a00 */
[----:B------:R-:W-:Y:S01]  /*0b80*/  IADD3 R25, PT, PT, R25, 0x10, RZ ;  /* 0x0000001019197810 */ /* 0x000fe20007ffe0ff */
[----:B------:R-:W-:Y:S01]  /*0b90*/  FADD R11, -R11, R10 ;  /* 0x0000000a0b0b7221 */ /* 0x000fe20000000100 */
[----:B------:R-:W-:Y:S02]  /*0ba0*/  UIADD3 UR5, UPT, UPT, UR5, 0x10, URZ ;  /* 0x0000001005057890 */ /* 0x000fe4000fffe0ff */
[----:B------:R-:W-:-:S02]  /*0bb0*/  ISETP.NE.AND P2, PT, R25, RZ, PT ;  /* 0x000000ff1900720c */ /* 0x000fc40003f45270 */
[----:B0-----:R-:W-:Y:S01]  /*0bc0*/  IADD3 R24, PT, PT, R24, 0x40, RZ ;  /* 0x0000004018187810 */ /* 0x001fe20007ffe0ff */
[----:B--2---:R-:W-:-:S04]  /*0bd0*/  FADD R12, R11, -R12 ;  /* 0x8000000c0b0c7221 */ /* 0x004fc80000000000 */
[----:B------:R-:W-:-:S04]  /*0be0*/  FADD R13, -R13, R12 ;  /* 0x0000000c0d0d7221 */ /* 0x000fc80000000100 */
[----:B---3--:R-:W-:-:S04]  /*0bf0*/  FADD R14, R13, -R14 ;  /* 0x8000000e0d0e7221 */ /* 0x008fc80000000000 */
[----:B------:R-:W-:-:S04]  /*0c00*/  FADD R15, -R15, R14 ;  /* 0x0000000e0f0f7221 */ /* 0x000fc80000000100 */
[----:B----4-:R-:W-:-:S04]  /*0c10*/  FADD R16, R15, -R16 ;  /* 0x800000100f107221 */ /* 0x010fc80000000000 */
[----:B------:R-:W-:-:S04]  /*0c20*/  FADD R17, -R17, R16 ;  /* 0x0000001011117221 */ /* 0x000fc80000000100 */
[----:B------:R-:W-:-:S04]  /*0c30*/  FADD R18, R17, -R18 ;  /* 0x8000001211127221 */ /* 0x000fc80000000000 */
[----:B------:R-:W-:Y:S01]  /*0c40*/  FADD R19, -R19, R18 ;  /* 0x0000001213137221 */ /* 0x000fe20000000100 */
[----:B------:R-:W-:Y:S06]  /*0c50*/  @P2 BRA `(.L_x_26) ;  /* 0xfffffffc00802947 */ /* 0x000fec000383ffff */
[----:B------:R-:W-:-:S07]  /*0c60*/  MOV R18, R4 ;  /* 0x0000000400127202 */ /* 0x000fce0000000f00 */
.L_x_25:
[----:B------:R-:W-:-:S13]  /*0c70*/  ISETP.NE.AND P2, PT, R2, RZ, PT ;  /* 0x000000ff0200720c */ /* 0x000fda0003f45270 */
[----:B------:R-:W-:Y:S05]  /*0c80*/  @!P2 BRA `(.L_x_27) ;  /* 0x0000000000bca947 */ /* 0x000fea0003800000 */
[----:B------:R-:W-:Y:S01]  /*0c90*/  ISETP.NE.AND P3, PT, R3, RZ, PT ;  /* 0x000000ff0300720c */ /* 0x000fe20003f65270 */
[----:B------:R-:W-:-:S12]  /*0ca0*/  @!P0 BRA `(.L_x_28) ;  /* 0x0000000000448947 */ /* 0x000fd80003800000 */
[----:B------:R-:W-:-:S05]  /*0cb0*/  LEA R24, R18, R1, 0x2 ;  /* 0x0000000112187211 */ /* 0x000fca00078e10ff */
[----:B------:R-:W2:Y:S04]  /*0cc0*/  LDL.64 R10, [R24] ;  /* 0x00000000180a7983 */ /* 0x000ea80000100a00 */
[----:B------:R-:W3:Y:S04]  /*0cd0*/  LDL.64 R12, [R24+0x8] ;  /* 0x00000800180c7983 */ /* 0x000ee80000100a00 */
[----:B------:R-:W4:Y:S04]  /*0ce0*/  LDL.64 R14, [R24+0x10] ;  /* 0x00001000180e7983 */ /* 0x000f280000100a00 */
[----:B------:R-:W4:Y:S01]  /*0cf0*/  LDL.64 R16, [R24+0x18] ;  /* 0x0000180018107983 */ /* 0x000f220000100a00 */
[----:B------:R-:W-:Y:S01]  /*0d00*/  IMAD.MOV.U32 R25, RZ, RZ, 0x3fb504f3 ;  /* 0x3fb504f3ff197424 */ /* 0x000fe200078e00ff */
[----:B------:R-:W-:-:S02]  /*0d10*/  ISETP.NE.AND P2, PT, R18, RZ, PT ;  /* 0x000000ff1200720c */ /* 0x000fc40003f45270 */
[----:B------:R-:W-:Y:S02]  /*0d20*/  IADD3 R18, PT, PT, R18, 0x8, RZ ;  /* 0x0000000812127810 */ /* 0x000fe40007ffe0ff */
[----:B------:R-:W-:-:S05]  /*0d30*/  FSEL R25, R25, -1, !P2 ;  /* 0xbf80000019197808 */ /* 0x000fca0005000000 */
[----:B--2---:R-:W-:-:S04]  /*0d40*/  FFMA R10, R10, R25, R19 ;  /* 0x000000190a0a7223 */ /* 0x004fc80000000013 */
[----:B------:R-:W-:-:S04]  /*0d50*/  FADD R11, R10, -R11 ;  /* 0x8000000b0a0b7221 */ /* 0x000fc80000000000 */
[----:B---3--:R-:W-:-:S04]  /*0d60*/  FADD R12, R11, -R12 ;  /* 0x8000000c0b0c7221 */ /* 0x008fc80000000000 */
[----:B------:R-:W-:-:S04]  /*0d70*/  FADD R13, R12, -R13 ;  /* 0x8000000d0c0d7221 */ /* 0x000fc80000000000 */
[----:B----4-:R-:W-:-:S04]  /*0d80*/  FADD R14, R13, -R14 ;  /* 0x8000000e0d0e7221 */ /* 0x010fc80000000000 */
[----:B------:R-:W-:-:S04]  /*0d90*/  FADD R15, R14, -R15 ;  /* 0x8000000f0e0f7221 */ /* 0x000fc80000000000 */
[----:B------:R-:W-:-:S04]  /*0da0*/  FADD R16, R15, -R16 ;  /* 0x800000100f107221 */ /* 0x000fc80000000000 */
[----:B------:R-:W-:-:S07]  /*0db0*/  FADD R19, R16, -R17 ;  /* 0x8000001110137221 */ /* 0x000fce0000000000 */
.L_x_28:
[----:B------:R-:W-:Y:S05]  /*0dc0*/  @!P3 BRA `(.L_x_27) ;  /* 0x00000000006cb947 */ /* 0x000fea0003800000 */
[----:B------:R-:W-:Y:S01]  /*0dd0*/  ISETP.NE.AND P3, PT, R5, RZ, PT ;  /* 0x000000ff0500720c */ /* 0x000fe20003f65270 */
[----:B------:R-:W-:-:S12]  /*0de0*/  @!P1 BRA `(.L_x_29) ;  /* 0x00000000002c9947 */ /* 0x000fd80003800000 */
[----:B------:R-:W-:-:S05]  /*0df0*/  LEA R14, R18, R1, 0x2 ;  /* 0x00000001120e7211 */ /* 0x000fca00078e10ff */
[----:B------:R-:W2:Y:S04]  /*0e00*/  LDL.64 R10, [R14] ;  /* 0x000000000e0a7983 */ /* 0x000ea80000100a00 */
[----:B------:R-:W3:Y:S01]  /*0e10*/  LDL.64 R12, [R14+0x8] ;  /* 0x000008000e0c7983 */ /* 0x000ee20000100a00 */
[----:B------:R-:W-:Y:S01]  /*0e20*/  HFMA2 R15, -RZ, RZ, 1.9267578125, 7.5519084930419921875e-05 ;  /* 0x3fb504f3ff0f7431 */ /* 0x000fe200000001ff */
[C---:B------:R-:W-:Y:S02]  /*0e30*/  ISETP.NE.AND P2, PT, R18.reuse, RZ, PT ;  /* 0x000000ff1200720c */ /* 0x040fe40003f45270 */
[----:B------:R-:W-:Y:S02]  /*0e40*/  IADD3 R18, PT, PT, R18, 0x4, RZ ;  /* 0x0000000412127810 */ /* 0x000fe40007ffe0ff */
[----:B------:R-:W-:-:S05]  /*0e50*/  FSEL R15, R15, -1, !P2 ;  /* 0xbf8000000f0f7808 */ /* 0x000fca0005000000 */
[----:B--2---:R-:W-:-:S04]  /*0e60*/  FFMA R10, R10, R15, R19 ;  /* 0x0000000f0a0a7223 */ /* 0x004fc80000000013 */
[----:B------:R-:W-:-:S04]  /*0e70*/  FADD R11, R10, -R11 ;  /* 0x8000000b0a0b7221 */ /* 0x000fc80000000000 */
[----:B---3--:R-:W-:-:S04]  /*0e80*/  FADD R12, R11, -R12 ;  /* 0x8000000c0b0c7221 */ /* 0x008fc80000000000 */
[----:B------:R-:W-:-:S07]  /*0e90*/  FADD R19, R12, -R13 ;  /* 0x8000000d0c137221 */ /* 0x000fce0000000000 */
.L_x_29:
[----:B------:R-:W-:Y:S05]  /*0ea0*/  @!P3 BRA `(.L_x_27) ;  /* 0x000000000034b947 */ /* 0x000fea0003800000 */
[----:B------:R-:W-:-:S05]  /*0eb0*/  LEA R12, R18, R1, 0x2 ;  /* 0x00000001120c7211 */ /* 0x000fca00078e10ff */
[----:B------:R-:W2:Y:S01]  /*0ec0*/  LDL.64 R10, [R12] ;  /* 0x000000000c0a7983 */ /* 0x000ea20000100a00 */
[----:B------:R-:W-:Y:S02]  /*0ed0*/  ISETP.NE.AND P3, PT, R5, 0x1, PT ;  /* 0x000000010500780c */ /* 0x000fe40003f65270 */
[----:B------:R-:W-:Y:S02]  /*0ee0*/  ISETP.NE.AND P2, PT, R18, RZ, PT ;  /* 0x000000ff1200720c */ /* 0x000fe40003f45270 */
[----:B------:R-:W-:-:S04]  /*0ef0*/  MOV R13, 0x3fb504f3 ;  /* 0x3fb504f3000d7802 */ /* 0x000fc80000000f00 */
[----:B------:R-:W-:-:S05]  /*0f00*/  FSEL R13, R13, -1, !P2 ;  /* 0xbf8000000d0d7808 */ /* 0x000fca0005000000 */
[----:B--2---:R-:W-:Y:S01]  /*0f10*/  FFMA R19, R10, R13, R19 ;  /* 0x0000000d0a137223 */ /* 0x004fe20000000013 */
[----:B------:R-:W-:Y:S06]  /*0f20*/  @!P3 BRA `(.L_x_27) ;  /* 0x000000000014b947 */ /* 0x000fec0003800000 */
[----:B------:R-:W-:Y:S01]  /*0f30*/  ISETP.NE.AND P2, PT, R5, 0x2, PT ;  /* 0x000000020500780c */ /* 0x000fe20003f45270 */
[----:B------:R-:W-:-:S12]  /*0f40*/  FADD R19, R19, -R11 ;  /* 0x8000000b13137221 */ /* 0x000fd80000000000 */
[----:B------:R-:W-:Y:S05]  /*0f50*/  @!P2 BRA `(.L_x_27) ;  /* 0x000000000008a947 */ /* 0x000fea0003800000 */
[----:B------:R-:W2:Y:S02]  /*0f60*/  LDL R12, [R12+0x8] ;  /* 0x000008000c0c7983 */ /* 0x000ea40000100800 */
[----:B--2---:R-:W-:-:S07]  /*0f70*/  FADD R19, R19, -R12 ;  /* 0x8000000c13137221 */ /* 0x004fce0000000000 */
.L_x_27:
[----:B------:R-:W0:Y:S01]  /*0f80*/  LDC.64 R10, c[0x0][0x3a0] ;  /* 0x0000e800ff0a7b82 */ /* 0x000e220000000a00 */
[----:B------:R-:W1:Y:S01]  /*0f90*/  LDCU UR5, c[0x0][0x3b0] ;  /* 0x00007600ff0577ac */ /* 0x000e620008000800 */
[----:B0-----:R-:W-:-:S06]  /*0fa0*/  IMAD.WIDE.U32 R10, R9, 0x4, R10 ;  /* 0x00000004090a7825 */ /* 0x001fcc00078e000a */
[----:B------:R-:W2:Y:S01]  /*0fb0*/  LDG.E R11, desc[UR6][R10.64] ;  /* 0x000000060a0b7981 */ /* 0x000ea2000c1e1900 */
[----:B------:R-:W-:Y:S02]  /*0fc0*/  VIADD R9, R9, 0x1 ;  /* 0x0000000109097836 */ /* 0x000fe40000000000 */
[----:B------:R-:W-:-:S03]  /*0fd0*/  FMUL R13, R20, R19 ;  /* 0x00000013140d7220 */ /* 0x000fc60000400000 */
[----:B-1----:R-:W-:Y:S01]  /*0fe0*/  ISETP.NE.AND P2, PT, R9, UR5, PT ;  /* 0x0000000509007c0c */ /* 0x002fe2000bf45270 */
[----:B------:R-:W-:-:S04]  /*0ff0*/  FFMA R13, R20, R19, R13 ;  /* 0x00000013140d7223 */ /* 0x000fc8000000000d */
[----:B--2---:R-:W-:-:S08]  /*1000*/  FFMA R0, R11, R13, R0 ;  /* 0x0000000d0b007223 */ /* 0x004fd00000000000 */
[----:B------:R-:W-:Y:S05]  /*1010*/  @P2 BRA `(.L_x_30) ;  /* 0xfffffff800702947 */ /* 0x000fea000383ffff */
[----:B------:R-:W0:Y:S08]  /*1020*/  LDC R9, c[0x0][0x3b8] ;  /* 0x0000ee00ff097b82 */ /* 0x000e300000000800 */
[----:B------:R-:W1:Y:S01]  /*1030*/  LDC.64 R10, c[0x0][0x388] ;  /* 0x0000e200ff0a7b82 */ /* 0x000e620000000a00 */
[----:B0-----:R-:W-:-:S04]  /*1040*/  IMAD R9, R9, UR4, R22 ;  /* 0x0000000409097c24 */ /* 0x001fc8000f8e0216 */
[----:B-1----:R-:W-:-:S05]  /*1050*/  IMAD.WIDE R10, R9, 0x4, R10 ;  /* 0x00000004090a7825 */ /* 0x002fca00078e020a */
[----:B------:R0:W5:Y:S02]  /*1060*/  LDG.E R9, desc[UR6][R10.64] ;  /* 0x000000060a097981 */ /* 0x000164000c1e1900 */
[----:B-----5:R-:W1:Y:S01]  /*1070*/  MUFU.RCP R12, R23 ;  /* 0x00000017000c7308 */ /* 0x020e620000001000 */
[----:B------:R-:W-:Y:S07]  /*1080*/  BSSY.RECONVERGENT B0, `(.L_x_31) ;  /* 0x000000b000007945 */ /* 0x000fee0003800200 */
[----:B------:R-:W2:Y:S01]  /*1090*/  FCHK P0, R0, R23 ;  /* 0x0000001700007302 */ /* 0x000ea20000000000 */
[----:B-1----:R-:W-:-:S04]  /*10a0*/  FFMA R13, -R23, R12, 1 ;  /* 0x3f800000170d7423 */ /* 0x002fc8000000010c */
[----:B------:R-:W-:-:S04]  /*10b0*/  FFMA R13, R12, R13, R12 ;  /* 0x0000000d0c0d7223 */ /* 0x000fc8000000000c */
[----:B------:R-:W-:-:S04]  /*10c0*/  FFMA R12, R0, R13, RZ ;  /* 0x0000000d000c7223 */ /* 0x000fc800000000ff */
[----:B------:R-:W-:-:S04]  /*10d0*/  FFMA R14, -R23, R12, R0 ;  /* 0x0000000c170e7223 */ /* 0x000fc80000000100 */
[----:B------:R-:W-:Y:S01]  /*10e0*/  FFMA R12, R13, R14, R12 ;  /* 0x0000000e0d0c7223 */ /* 0x000fe2000000000c */
[----:B0-2---:R-:W-:Y:S06]  /*10f0*/  @!P0 BRA `(.L_x_32) ;  /* 0x00000000000c8947 */ /* 0x005fec0003800000 */
[----:B------:R-:W-:-:S07]  /*1100*/  MOV R12, 0x1120 ;  /* 0x00001120000c7802 */ /* 0x000fce0000000f00 */
[----:B------:R-:W-:Y:S05]  /*1110*/  CALL.REL.NOINC `($__internal_1_$__cuda_sm3x_div_rn_noftz_f32_slowpath) ;  /* 0x0000000800887944 */ /* 0x000fea0003c00000 */
[----:B------:R-:W-:-:S07]  /*1120*/  MOV R12, R0 ;  /* 0x00000000000c7202 */ /* 0x000fce0000000f00 */
.L_x_32:
[----:B------:R-:W-:Y:S05]  /*1130*/  BSYNC.RECONVERGENT B0 ;  /* 0x0000000000007941 */ /* 0x000fea0003800200 */
.L_x_31:
[----:B------:R-:W0:Y:S01]  /*1140*/  LDC R0, c[0x0][0x3b4] ;  /* 0x0000ed00ff007b82 */ /* 0x000e220000000800 */
[----:B------:R-:W-:Y:S01]  /*1150*/  UIADD3 UR5, UPT, UPT, UR4, 0x1, URZ ;  /* 0x0000000104057890 */ /* 0x000fe2000fffe0ff */
[----:B------:R-:W-:-:S05]  /*1160*/  FADD R9, R9, -R12 ;  /* 0x8000000c09097221 */ /* 0x000fca0000000000 */
[----:B------:R1:W-:Y:S01]  /*1170*/  STG.E desc[UR6][R10.64], R9 ;  /* 0x000000090a007986 */ /* 0x0003e2000c101906 */
[----:B0-----:R-:W-:-:S13]  /*1180*/  ISETP.NE.AND P0, PT, R0, UR5, PT ;  /* 0x0000000500007c0c */ /* 0x001fda000bf05270 */
[----:B-1----:R-:W-:Y:S05]  /*1190*/  @!P0 EXIT ;  /* 0x000000000000894d */ /* 0x002fea0003800000 */
[----:B------:R-:W-:Y:S01]  /*11a0*/  UMOV UR4, UR5 ;  /* 0x0000000500047c82 */ /* 0x000fe20008000000 */
[----:B------:R-:W-:Y:S05]  /*11b0*/  BRA `(.L_x_33) ;  /* 0xfffffff400ec7947 */ /* 0x000fea000383ffff */
.L_x_24:
[C---:B------:R-:W-:Y:S01]  /*11c0*/  ISETP.GE.U32.AND P0, PT, R0.reuse, 0x8, PT ;  /* 0x000000080000780c */ /* 0x040fe20003f06070 */
[----:B------:R-:W-:Y:S01]  /*11d0*/  HFMA2 R5, -RZ, RZ, 0, 0 ;  /* 0x00000000ff057431 */ /* 0x000fe200000001ff */
[----:B------:R-:W-:-:S11]  /*11e0*/  LOP3.LUT R2, R0, 0x7, RZ, 0xc0, !PT ;  /* 0x0000000700027812 */ /* 0x000fd600078ec0ff */
[----:B------:R-:W-:Y:S05]  /*11f0*/  @!P0 BRA `(.L_x_34) ;  /* 0x0000000000d48947 */ /* 0x000fea0003800000 */
[----:B-----5:R-:W0:Y:S01]  /*1200*/  MUFU.RCP R4, R23 ;  /* 0x0000001700047308 */ /* 0x020e220000001000 */
[----:B------:R-:W-:Y:S01]  /*1210*/  BSSY.RECONVERGENT B0, `(.L_x_35) ;  /* 0x000000c000007945 */ /* 0x000fe20003800200 */
[----:B------:R-:W-:-:S06]  /*1220*/  LOP3.LUT R5, R0, 0x7ffffff8, RZ, 0xc0, !PT ;  /* 0x7ffffff800057812 */ /* 0x000fcc00078ec0ff */
[----:B------:R-:W1:Y:S01]  /*1230*/  FCHK P0, RZ, R23 ;  /* 0x00000017ff007302 */ /* 0x000e620000000000 */
[----:B0-----:R-:W-:-:S04]  /*1240*/  FFMA R3, -R23, R4, 1 ;  /* 0x3f80000017037423 */ /* 0x001fc80000000104 */
[----:B------:R-:W-:-:S04]  /*1250*/  FFMA R7, R4, R3, R4 ;  /* 0x0000000304077223 */ /* 0x000fc80000000004 */
[----:B------:R-:W-:-:S04]  /*1260*/  FFMA R4, RZ, R7, RZ ;  /* 0x00000007ff047223 */ /* 0x000fc800000000ff */
[----:B------:R-:W-:-:S04]  /*1270*/  FFMA R3, -R23, R4, RZ ;  /* 0x0000000417037223 */ /* 0x000fc800000001ff */
[----:B------:R-:W-:Y:S01]  /*1280*/  FFMA R0, R7, R3, R4 ;  /* 0x0000000307007223 */ /* 0x000fe20000000004 */
[----:B-1----:R-:W-:Y:S06]  /*1290*/  @!P0 BRA `(.L_x_36) ;  /* 0x00000000000c8947 */ /* 0x002fec0003800000 */
[----:B------:R-:W-:Y:S02]  /*12a0*/  MOV R0, RZ ;  /* 0x000000ff00007202 */ /* 0x000fe40000000f00 */
[----:B------:R-:W-:-:S07]  /*12b0*/  MOV R12, 0x12d0 ;  /* 0x000012d0000c7802 */ /* 0x000fce0000000f00 */
[----:B------:R-:W-:Y:S05]  /*12c0*/  CALL.REL.NOINC `($__internal_1_$__cuda_sm3x_div_rn_noftz_f32_slowpath) ;  /* 0x00000008001c7944 */ /* 0x000fea0003c00000 */
.L_x_36:
[----:B------:R-:W-:Y:S05]  /*12d0*/  BSYNC.RECONVERGENT B0 ;  /* 0x0000000000007941 */ /* 0x000fea0003800200 */
.L_x_35:
[----:B------:R-:W0:Y:S01]  /*12e0*/  LDC R7, c[0x0][0x3b8] ;  /* 0x0000ee00ff077b82 */ /* 0x000e220000000800 */
[----:B------:R-:W-:-:S07]  /*12f0*/  UMOV UR4, URZ ;  /* 0x000000ff00047c82 */ /* 0x000fce0008000000 */
[----:B------:R-:W1:Y:S02]  /*1300*/  LDC.64 R8, c[0x0][0x388] ;  /* 0x0000e200ff087b82 */ /* 0x000e640000000a00 */
.L_x_37:
[----:B0--3--:R-:W-:-:S04]  /*1310*/  IMAD R11, R7, UR4, R22 ;  /* 0x00000004070b7c24 */ /* 0x009fc8000f8e0216 */
[----:B-1----:R-:W-:-:S05]  /*1320*/  IMAD.WIDE R10, R11, 0x4, R8 ;  /* 0x000000040b0a7825 */ /* 0x002fca00078e0208 */
[----:B------:R-:W2:Y:S01]  /*1330*/  LDG.E R3, desc[UR6][R10.64] ;  /* 0x000000060a037981 */ /* 0x000ea2000c1e1900 */
[----:B------:R-:W-:-:S04]  /*1340*/  IMAD.WIDE R12, R7, 0x4, R10 ;  /* 0x00000004070c7825 */ /* 0x000fc800078e020a */
[----:B--2---:R-:W-:-:S05]  /*1350*/  FADD R3, R3, -R0 ;  /* 0x8000000003037221 */ /* 0x004fca0000000000 */
[----:B------:R0:W-:Y:S04]  /*1360*/  STG.E desc[UR6][R10.64], R3 ;  /* 0x000000030a007986 */ /* 0x0001e8000c101906 */
[----:B------:R-:W2:Y:S02]  /*1370*/  LDG.E R15, desc[UR6][R12.64] ;  /* 0x000000060c0f7981 */ /* 0x000ea4000c1e1900 */
[----:B--2---:R-:W-:Y:S01]  /*1380*/  FADD R19, R15, -R0 ;  /* 0x800000000f137221 */ /* 0x004fe20000000000 */
[----:B------:R-:W-:-:S04]  /*1390*/  IMAD.WIDE R14, R7, 0x4, R12 ;  /* 0x00000004070e7825 */ /* 0x000fc800078e020c */
[----:B------:R1:W-:Y:S04]  /*13a0*/  STG.E desc[UR6][R12.64], R19 ;  /* 0x000000130c007986 */ /* 0x0003e8000c101906 */
[----:B------:R-:W2:Y:S02]  /*13b0*/  LDG.E R17, desc[UR6][R14.64] ;  /* 0x000000060e117981 */ /* 0x000ea4000c1e1900 */
[----:B--2---:R-:W-:Y:S01]  /*13c0*/  FADD R21, R17, -R0 ;  /* 0x8000000011157221 */ /* 0x004fe20000000000 */
[----:B------:R-:W-:-:S04]  /*13d0*/  IMAD.WIDE R16, R7, 0x4, R14 ;  /* 0x0000000407107825 */ /* 0x000fc800078e020e */
[----:B------:R2:W-:Y:S04]  /*13e0*/  STG.E desc[UR6][R14.64], R21 ;  /* 0x000000150e007986 */ /* 0x0005e8000c101906 */
[----:B------:R-:W3:Y:S01]  /*13f0*/  LDG.E R25, desc[UR6][R16.64] ;  /* 0x0000000610197981 */ /* 0x000ee2000c1e1900 */
[----:B0-----:R-:W-:-:S04]  /*1400*/  IMAD.WIDE R10, R7, 0x4, R16 ;  /* 0x00000004070a7825 */ /* 0x001fc800078e0210 */
[----:B---3--:R-:W-:-:S05]  /*1410*/  FADD R25, R25, -R0 ;  /* 0x8000000019197221 */ /* 0x008fca0000000000 */
[----:B------:R0:W-:Y:S04]  /*1420*/  STG.E desc[UR6][R16.64], R25 ;  /* 0x0000001910007986 */ /* 0x0001e8000c101906 */
[----:B------:R-:W3:Y:S01]  /*1430*/  LDG.E R3, desc[UR6][R10.64] ;  /* 0x000000060a037981 */ /* 0x000ee2000c1e1900 */
[----:B-1----:R-:W-:-:S04]  /*1440*/  IMAD.WIDE R12, R7, 0x4, R10 ;  /* 0x00000004070c7825 */ /* 0x002fc800078e020a */
[----:B---3--:R-:W-:-:S05]  /*1450*/  FADD R3, R3, -R0 ;  /* 0x8000000003037221 */ /* 0x008fca0000000000 */
[----:B------:R3:W-:Y:S04]  /*1460*/  STG.E desc[UR6][R10.64], R3 ;  /* 0x000000030a007986 */ /* 0x0007e8000c101906 */
[----:B------:R-:W4:Y:S01]  /*1470*/  LDG.E R19, desc[UR6][R12.64] ;  /* 0x000000060c137981 */ /* 0x000f22000c1e1900 */
[----:B--2---:R-:W-:-:S04]  /*1480*/  IMAD.WIDE R14, R7, 0x4, R12 ;  /* 0x00000004070e7825 */ /* 0x004fc800078e020c */
[----:B----4-:R-:W-:-:S05]  /*1490*/  FADD R19, R19, -R0 ;  /* 0x8000000013137221 */ /* 0x010fca0000000000 */
[----:B------:R3:W-:Y:S04]  /*14a0*/  STG.E desc[UR6][R12.64], R19 ;  /* 0x000000130c007986 */ /* 0x0007e8000c101906 */
[----:B------:R-:W2:Y:S01]  /*14b0*/  LDG.E R21, desc[UR6][R14.64] ;  /* 0x000000060e157981 */ /* 0x000ea2000c1e1900 */
[----:B0-----:R-:W-:-:S04]  /*14c0*/  IMAD.WIDE R16, R7, 0x4, R14 ;  /* 0x0000000407107825 */ /* 0x001fc800078e020e */
[----:B--2---:R-:W-:-:S05]  /*14d0*/  FADD R21, R21, -R0 ;  /* 0x8000000015157221 */ /* 0x004fca0000000000 */
[----:B------:R3:W-:Y:S04]  /*14e0*/  STG.E desc[UR6][R14.64], R21 ;  /* 0x000000150e007986 */ /* 0x0007e8000c101906 */
[----:B------:R-:W2:Y:S01]  /*14f0*/  LDG.E R25, desc[UR6][R16.64] ;  /* 0x0000000610197981 */ /* 0x000ea2000c1e1900 */
[----:B------:R-:W-:-:S06]  /*1500*/  UIADD3 UR4, UPT, UPT, UR4, 0x8, URZ ;  /* 0x0000000804047890 */ /* 0x000fcc000fffe0ff */
[----:B------:R-:W-:Y:S01]  /*1510*/  ISETP.NE.AND P0, PT, R5, UR4, PT ;  /* 0x0000000405007c0c */ /* 0x000fe2000bf05270 */
[----:B--2---:R-:W-:-:S05]  /*1520*/  FADD R25, R25, -R0 ;  /* 0x8000000019197221 */ /* 0x004fca0000000000 */
[----:B------:R3:W-:Y:S07]  /*1530*/  STG.E desc[UR6][R16.64], R25 ;  /* 0x0000001910007986 */ /* 0x0007ee000c101906 */
[----:B------:R-:W-:Y:S05]  /*1540*/  @P0 BRA `(.L_x_37) ;  /* 0xfffffffc00700947 */ /* 0x000fea000383ffff */
.L_x_34:
[----:B------:R-:W-:-:S13]  /*1550*/  ISETP.NE.AND P0, PT, R2, RZ, PT ;  /* 0x000000ff0200720c */ /* 0x000fda0003f05270 */
[----:B------:R-:W-:Y:S05]  /*1560*/  @!P0 EXIT ;  /* 0x000000000000894d */ /* 0x000fea0003800000 */
[----:B------:R-:W0:Y:S01]  /*1570*/  LDCU UR4, c[0x0][0x3b4] ;  /* 0x00007680ff0477ac */ /* 0x000e220008000800 */
[----:B------:R-:W-:Y:S01]  /*1580*/  ISETP.GE.U32.AND P0, PT, R2, 0x4, PT ;  /* 0x000000040200780c */ /* 0x000fe20003f06070 */
[----:B0-----:R-:W-:-:S12]  /*1590*/  ULOP3.LUT UR4, UR4, 0x3, URZ, 0xc0, !UPT ;  /* 0x0000000304047892 */ /* 0x001fd8000f8ec0ff */
[----:B------:R-:W-:Y:S05]  /*15a0*/  @!P0 BRA `(.L_x_38) ;  /* 0x0000000000888947 */ /* 0x000fea0003800000 */
[----:B---3--:R-:W0:Y:S01]  /*15b0*/  LDC.64 R2, c[0x0][0x388] ;  /* 0x0000e200ff027b82 */ /* 0x008e220000000a00 */
[----:B------:R-:W-:-:S04]  /*15c0*/  IMAD R7, R5, R7, R22 ;  /* 0x0000000705077224 */ /* 0x000fc800078e0216 */
[----:B0-----:R-:W-:-:S05]  /*15d0*/  IMAD.WIDE R2, R7, 0x4, R2 ;  /* 0x0000000407027825 */ /* 0x001fca00078e0202 */
[----:B------:R0:W5:Y:S02]  /*15e0*/  LDG.E R4, desc[UR6][R2.64] ;  /* 0x0000000602047981 */ /* 0x000164000c1e1900 */
[----:B-----5:R-:W1:Y:S01]  /*15f0*/  MUFU.RCP R0, R23 ;  /* 0x0000001700007308 */ /* 0x020e620000001000 */
[----:B------:R-:W-:Y:S07]  /*1600*/  BSSY.RECONVERGENT B0, `(.L_x_39) ;  /* 0x000000c000007945 */ /* 0x000fee0003800200 */
[----:B------:R-:W2:Y:S01]  /*1610*/  FCHK P0, RZ, R23 ;  /* 0x00000017ff007302 */ /* 0x000ea20000000000 */
[----:B-1----:R-:W-:-:S04]  /*1620*/  FFMA R7, -R23, R0, 1 ;  /* 0x3f80000017077423 */ /* 0x002fc80000000100 */
[----:B------:R-:W-:-:S04]  /*1630*/  FFMA R7, R0, R7, R0 ;  /* 0x0000000700077223 */ /* 0x000fc80000000000 */
[----:B------:R-:W-:-:S04]  /*1640*/  FFMA R0, RZ, R7, RZ ;  /* 0x00000007ff007223 */ /* 0x000fc800000000ff */
[----:B------:R-:W-:-:S04]  /*1650*/  FFMA R15, -R23, R0, RZ ;  /* 0x00000000170f7223 */ /* 0x000fc800000001ff */
[----:B------:R-:W-:Y:S01]  /*1660*/  FFMA R15, R7, R15, R0 ;  /* 0x0000000f070f7223 */ /* 0x000fe20000000000 */
[----:B0-2---:R-:W-:Y:S06]  /*1670*/  @!P0 BRA `(.L_x_40) ;  /* 0x0000000000108947 */ /* 0x005fec0003800000 */
[----:B------:R-:W-:Y:S01]  /*1680*/  HFMA2 R0, -RZ, RZ, 0, 0 ;  /* 0x00000000ff007431 */ /* 0x000fe200000001ff */
[----:B------:R-:W-:-:S07]  /*1690*/  MOV R12, 0x16b0 ;  /* 0x000016b0000c7802 */ /* 0x000fce0000000f00 */
[----:B------:R-:W-:Y:S05]  /*16a0*/  CALL.REL.NOINC `($__internal_1_$__cuda_sm3x_div_rn_noftz_f32_slowpath) ;  /* 0x0000000400247944 */ /* 0x000fea0003c00000 */
[----:B------:R-:W-:-:S07]  /*16b0*/  MOV R15, R0 ;  /* 0x00000000000f7202 */ /* 0x000fce0000000f00 */
.L_x_40:
[----:B------:R-:W-:Y:S05]  /*16c0*/  BSYNC.RECONVERGENT B0 ;  /* 0x0000000000007941 */ /* 0x000fea0003800200 */
.L_x_39:
[----:B------:R-:W0:Y:S01]  /*16d0*/  LDC R7, c[0x0][0x3b8] ;  /* 0x0000ee00ff077b82 */ /* 0x000e220000000800 */
[----:B------:R-:W-:-:S05]  /*16e0*/  FADD R17, R4, -R15 ;  /* 0x8000000f04117221 */ /* 0x000fca0000000000 */
[----:B------:R1:W-:Y:S01]  /*16f0*/  STG.E desc[UR6][R2.64], R17 ;  /* 0x0000001102007986 */ /* 0x0003e2000c101906 */
[----:B0-----:R-:W-:-:S05]  /*1700*/  IMAD.WIDE R8, R7, 0x4, R2 ;  /* 0x0000000407087825 */ /* 0x001fca00078e0202 */
[----:B------:R-:W2:Y:S01]  /*1710*/  LDG.E R0, desc[UR6][R8.64] ;  /* 0x0000000608007981 */ /* 0x000ea2000c1e1900 */
[----:B------:R-:W-:-:S04]  /*1720*/  IMAD.WIDE R10, R7, 0x4, R8 ;  /* 0x00000004070a7825 */ /* 0x000fc800078e0208 */
[----:B--2---:R-:W-:-:S05]  /*1730*/  FADD R19, R0, -R15 ;  /* 0x8000000f00137221 */ /* 0x004fca0000000000 */
[----:B------:R1:W-:Y:S04]  /*1740*/  STG.E desc[UR6][R8.64], R19 ;  /* 0x0000001308007986 */ /* 0x0003e8000c101906 */
[----:B------:R-:W2:Y:S01]  /*1750*/  LDG.E R0, desc[UR6][R10.64] ;  /* 0x000000060a007981 */ /* 0x000ea2000c1e1900 */
[----:B------:R-:W-:-:S04]  /*1760*/  IMAD.WIDE R12, R7, 0x4, R10 ;  /* 0x00000004070c7825 */ /* 0x000fc800078e020a */
[----:B--2---:R-:W-:-:S05]  /*1770*/  FADD R21, R0, -R15 ;  /* 0x8000000f00157221 */ /* 0x004fca0000000000 */
[----:B------:R1:W-:Y:S04]  /*1780*/  STG.E desc[UR6][R10.64], R21 ;  /* 0x000000150a007986 */ /* 0x0003e8000c101906 */
[----:B------:R-:W2:Y:S01]  /*1790*/  LDG.E R0, desc[UR6][R12.64] ;  /* 0x000000060c007981 */ /* 0x000ea2000c1e1900 */
[----:B------:R-:W-:Y:S01]  /*17a0*/  IADD3 R5, PT, PT, R5, 0x4, RZ ;  /* 0x0000000405057810 */ /* 0x000fe20007ffe0ff */
[----:B--2---:R-:W-:-:S05]  /*17b0*/  FADD R15, R0, -R15 ;  /* 0x8000000f000f7221 */ /* 0x004fca0000000000 */
[----:B------:R1:W-:Y:S02]  /*17c0*/  STG.E desc[UR6][R12.64], R15 ;  /* 0x0000000f0c007986 */ /* 0x0003e4000c101906 */
.L_x_38:
[----:B------:R-:W-:-:S13]  /*17d0*/  ISETP.NE.AND P0, PT, RZ, UR4, PT ;  /* 0x00000004ff007c0c */ /* 0x000fda000bf05270 */
[----:B------:R-:W-:Y:S05]  /*17e0*/  @!P0 EXIT ;  /* 0x000000000000894d */ /* 0x000fea0003800000 */
[----:B------:R-:W-:-:S09]  /*17f0*/  UISETP.NE.AND UP0, UPT, UR4, 0x1, UPT ;  /* 0x000000010400788c */ /* 0x000fd2000bf05270 */
[----:B------:R-:W-:Y:S05]  /*1800*/  BRA.U !UP0, `(.L_x_41) ;  /* 0x0000000108687547 */ /* 0x000fea000b800000 */
[----:B-1-3--:R-:W0:Y:S01]  /*1810*/  LDC.64 R2, c[0x0][0x388] ;  /* 0x0000e200ff027b82 */ /* 0x00ae220000000a00 */
        /* <DEDUP_REMOVED lines=12> */
[----:B------:R-:W-:Y:S01]  /*18e0*/  IMAD.MOV.U32 R0, RZ, RZ, RZ ;  /* 0x000000ffff007224 */ /* 0x000fe200078e00ff */
[----:B------:R-:W-:-:S07]  /*18f0*/  MOV R12, 0x1910 ;  /* 0x00001910000c7802 */ /* 0x000fce0000000f00 */
[----:B------:R-:W-:Y:S05]  /*1900*/  CALL.REL.NOINC `($__internal_1_$__cuda_sm3x_div_rn_noftz_f32_slowpath) ;  /* 0x00000000008c7944 */ /* 0x000fea0003c00000 */
[----:B------:R-:W-:-:S07]  /*1910*/  MOV R11, R0 ;  /* 0x00000000000b7202 */ /* 0x000fce0000000f00 */
.L_x_43:
[----:B------:R-:W-:Y:S05]  /*1920*/  BSYNC.RECONVERGENT B0 ;  /* 0x0000000000007941 */ /* 0x000fea0003800200 */
.L_x_42:
[----:B------:R-:W0:Y:S01]  /*1930*/  LDC R7, c[0x0][0x3b8] ;  /* 0x0000ee00ff077b82 */ /* 0x000e220000000800 */
[----:B------:R-:W-:-:S05]  /*1940*/  FADD R13, R4, -R11 ;  /* 0x8000000b040d7221 */ /* 0x000fca0000000000 */
[----:B------:R2:W-:Y:S01]  /*1950*/  STG.E desc[UR6][R2.64], R13 ;  /* 0x0000000d02007986 */ /* 0x0005e2000c101906 */
[----:B0-----:R-:W-:-:S05]  /*1960*/  IMAD.WIDE R8, R7, 0x4, R2 ;  /* 0x0000000407087825 */ /* 0x001fca00078e0202 */
[----:B------:R-:W3:Y:S01]  /*1970*/  LDG.E R0, desc[UR6][R8.64] ;  /* 0x0000000608007981 */ /* 0x000ee2000c1e1900 */
[----:B------:R-:W-:Y:S01]  /*1980*/  IADD3 R5, PT, PT, R5, 0x2, RZ ;  /* 0x0000000205057810 */ /* 0x000fe20007ffe0ff */
[----:B---3--:R-:W-:-:S05]  /*1990*/  FADD R11, R0, -R11 ;  /* 0x8000000b000b7221 */ /* 0x008fca0000000000 */
[----:B------:R2:W-:Y:S02]  /*19a0*/  STG.E desc[UR6][R8.64], R11 ;  /* 0x0000000b08007986 */ /* 0x0005e4000c101906 */
.L_x_41:
[----:B------:R-:W0:Y:S02]  /*19b0*/  LDC R0, c[0x0][0x3b4] ;  /* 0x0000ed00ff007b82 */ /* 0x000e240000000800 */
[----:B0-----:R-:W-:-:S04]  /*19c0*/  LOP3.LUT R0, R0, 0x1, RZ, 0xc0, !PT ;  /* 0x0000000100007812 */ /* 0x001fc800078ec0ff */
[----:B------:R-:W-:-:S13]  /*19d0*/  ISETP.NE.U32.AND P0, PT, R0, 0x1, PT ;  /* 0x000000010000780c */ /* 0x000fda0003f05070 */
[----:B------:R-:W-:Y:S05]  /*19e0*/  @P0 EXIT ;  /* 0x000000000000094d */ /* 0x000fea0003800000 */
[----:B-123--:R-:W0:Y:S01]  /*19f0*/  LDC.64 R2, c[0x0][0x388] ;  /* 0x0000e200ff027b82 */ /* 0x00ee220000000a00 */
[----:B------:R-:W-:-:S04]  /*1a00*/  IMAD R5, R5, R7, R22 ;  /* 0x0000000705057224 */ /* 0x000fc800078e0216 */
[----:B0-----:R-:W-:-:S05]  /*1a10*/  IMAD.WIDE R4, R5, 0x4, R2 ;  /* 0x0000000405047825 */ /* 0x001fca00078e0202 */
[----:B------:R0:W5:Y:S02]  /*1a20*/  LDG.E R2, desc[UR6][R4.64] ;  /* 0x0000000604027981 */ /* 0x000164000c1e1900 */
[----:B-----5:R-:W1:Y:S01]  /*1a30*/  MUFU.RCP R0, R23 ;  /* 0x0000001700007308 */ /* 0x020e620000001000 */
[----:B------:R-:W-:Y:S07]  /*1a40*/  BSSY.RECONVERGENT B0, `(.L_x_44) ;  /* 0x000000c000007945 */ /* 0x000fee0003800200 */
[----:B------:R-:W2:Y:S01]  /*1a50*/  FCHK P0, -RZ, R23 ;  /* 0x00000017ff007302 */ /* 0x000ea20000000100 */
[----:B-1----:R-:W-:-:S04]  /*1a60*/  FFMA R3, -R23, R0, 1 ;  /* 0x3f80000017037423 */ /* 0x002fc80000000100 */
[----:B------:R-:W-:-:S04]  /*1a70*/  FFMA R7, R0, R3, R0 ;  /* 0x0000000300077223 */ /* 0x000fc80000000000 */
[----:B------:R-:W-:-:S04]  /*1a80*/  FFMA R0, -RZ, R7, RZ ;  /* 0x00000007ff007223 */ /* 0x000fc800000001ff */
[----:B------:R-:W-:-:S04]  /*1a90*/  FFMA R3, -R23, R0, -RZ ;  /* 0x0000000017037223 */ /* 0x000fc800000009ff */
[----:B------:R-:W-:Y:S01]  /*1aa0*/  FFMA R3, R7, R3, R0 ;  /* 0x0000000307037223 */ /* 0x000fe20000000000 */
[----:B0-2---:R-:W-:Y:S06]  /*1ab0*/  @!P0 BRA `(.L_x_45) ;  /* 0x0000000000108947 */ /* 0x005fec0003800000 */
[----:B------:R-:W-:Y:S01]  /*1ac0*/  HFMA2 R0, -RZ, RZ, -0.0 , 0 ;  /* 0x80000000ff007431 */ /* 0x000fe200000001ff */
[----:B------:R-:W-:-:S07]  /*1ad0*/  MOV R12, 0x1af0 ;  /* 0x00001af0000c7802 */ /* 0x000fce0000000f00 */
[----:B------:R-:W-:Y:S05]  /*1ae0*/  CALL.REL.NOINC `($__internal_1_$__cuda_sm3x_div_rn_noftz_f32_slowpath) ;  /* 0x0000000000147944 */ /* 0x000fea0003c00000 */
[----:B------:R-:W-:-:S07]  /*1af0*/  MOV R3, R0 ;  /* 0x0000000000037202 */ /* 0x000fce0000000f00 */
.L_x_45:
[----:B------:R-:W-:Y:S05]  /*1b00*/  BSYNC.RECONVERGENT B0 ;  /* 0x0000000000007941 */ /* 0x000fea0003800200 */
.L_x_44:
[----:B------:R-:W-:-:S05]  /*1b10*/  FADD R3, R2, R3 ;  /* 0x0000000302037221 */ /* 0x000fca0000000000 */
[----:B------:R-:W-:Y:S01]  /*1b20*/  STG.E desc[UR6][R4.64], R3 ;  /* 0x0000000304007986 */ /* 0x000fe2000c101906 */
[----:B------:R-:W-:Y:S05]  /*1b30*/  EXIT ;  /* 0x000000000000794d */ /* 0x000fea0003800000 */
        .weak           $__internal_1_$__cuda_sm3x_div_rn_noftz_f32_slowpath
        .type           $__internal_1_$__cuda_sm3x_div_rn_noftz_f32_slowpath,@function
        .size           $__internal_1_$__cuda_sm3x_div_rn_noftz_f32_slowpath,(.L_x_137 - $__internal_1_$__cuda_sm3x_div_rn_noftz_f32_slowpath)
$__internal_1_$__cuda_sm3x_div_rn_noftz_f32_slowpath:
[--C-:B------:R-:W-:Y:S01]  /*1b40*/  SHF.R.U32.HI R13, RZ, 0x17, R23.reuse ;  /* 0x00000017ff0d7819 */ /* 0x100fe20000011617 */
[----:B------:R-:W-:Y:S01]  /*1b50*/  BSSY.RECONVERGENT B1, `(.L_x_46) ;  /* 0x0000063000017945 */ /* 0x000fe20003800200 */
[----:B------:R-:W-:Y:S01]  /*1b60*/  SHF.R.U32.HI R15, RZ, 0x17, R0 ;  /* 0x00000017ff0f7819 */ /* 0x000fe20000011600 */
[----:B------:R-:W-:Y:S01]  /*1b70*/  IMAD.MOV.U32 R19, RZ, RZ, R23 ;  /* 0x000000ffff137224 */ /* 0x000fe200078e0017 */
[----:B------:R-:W-:Y:S02]  /*1b80*/  LOP3.LUT R13, R13, 0xff, RZ, 0xc0, !PT ;  /* 0x000000ff0d0d7812 */ /* 0x000fe400078ec0ff */
[----:B------:R-:W-:Y:S02]  /*1b90*/  LOP3.LUT R15, R15, 0xff, RZ, 0xc0, !PT ;  /* 0x000000ff0f0f7812 */ /* 0x000fe400078ec0ff */
[----:B------:R-:W-:Y:S02]  /*1ba0*/  IADD3 R16, PT, PT, R13, -0x1, RZ ;  /* 0xffffffff0d107810 */ /* 0x000fe40007ffe0ff */
[----:B------:R-:W-:-:S02]  /*1bb0*/  IADD3 R17, PT, PT, R15, -0x1, RZ ;  /* 0xffffffff0f117810 */ /* 0x000fc40007ffe0ff */
[----:B------:R-:W-:-:S04]  /*1bc0*/  ISETP.GT.U32.AND P0, PT, R16, 0xfd, PT ;  /* 0x000000fd1000780c */ /* 0x000fc80003f04070 */
[----:B------:R-:W-:-:S13]  /*1bd0*/  ISETP.GT.U32.OR P0, PT, R17, 0xfd, P0 ;  /* 0x000000fd1100780c */ /* 0x000fda0000704470 */
[----:B------:R-:W-:Y:S01]  /*1be0*/  @!P0 MOV R14, RZ ;  /* 0x000000ff000e8202 */ /* 0x000fe20000000f00 */
[----:B------:R-:W-:Y:S06]  /*1bf0*/  @!P0 BRA `(.L_x_47) ;  /* 0x00000000005c8947 */ /* 0x000fec0003800000 */
[----:B------:R-:W-:Y:S02]  /*1c00*/  FSETP.GTU.FTZ.AND P0, PT, |R0|, +INF , PT ;  /* 0x7f8000000000780b */ /* 0x000fe40003f1c200 */
[----:B------:R-:W-:-:S04]  /*1c10*/  FSETP.GTU.FTZ.AND P1, PT, |R23|, +INF , PT ;  /* 0x7f8000001700780b */ /* 0x000fc80003f3c200 */
[----:B------:R-:W-:-:S13]  /*1c20*/  PLOP3.LUT P0, PT, P0, P1, PT, 0xf8, 0x8f ;  /* 0x00000000008f781c */ /* 0x000fda0000703f70 */
[----:B------:R-:W-:Y:S05]  /*1c30*/  @P0 BRA `(.L_x_48) ;  /* 0x00000004004c0947 */ /* 0x000fea0003800000 */
[----:B------:R-:W-:-:S13]  /*1c40*/  LOP3.LUT P0, RZ, R19, 0x7fffffff, R0, 0xc8, !PT ;  /* 0x7fffffff13ff7812 */ /* 0x000fda000780c800 */
[----:B------:R-:W-:Y:S05]  /*1c50*/  @!P0 BRA `(.L_x_49) ;  /* 0x00000004003c8947 */ /* 0x000fea0003800000 */
[C---:B------:R-:W-:Y:S02]  /*1c60*/  FSETP.NEU.FTZ.AND P1, PT, |R0|.reuse, +INF , PT ;  /* 0x7f8000000000780b */ /* 0x040fe40003f3d200 */
[----:B------:R-:W-:Y:S02]  /*1c70*/  FSETP.NEU.FTZ.AND P2, PT, |R23|, +INF , PT ;  /* 0x7f8000001700780b */ /* 0x000fe40003f5d200 */
[----:B------:R-:W-:-:S11]  /*1c80*/  FSETP.NEU.FTZ.AND P0, PT, |R0|, +INF , PT ;  /* 0x7f8000000000780b */ /* 0x000fd60003f1d200 */
[----:B------:R-:W-:Y:S05]  /*1c90*/  @!P2 BRA !P1, `(.L_x_49) ;  /* 0x00000004002ca947 */ /* 0x000fea0004800000 */
[----:B------:R-:W-:-:S04]  /*1ca0*/  LOP3.LUT P1, RZ, R0, 0x7fffffff, RZ, 0xc0, !PT ;  /* 0x7fffffff00ff7812 */ /* 0x000fc8000782c0ff */
[----:B------:R-:W-:-:S13]  /*1cb0*/  PLOP3.LUT P1, PT, P2, P1, PT, 0x2f, 0xf2 ;  /* 0x0000000000f2781c */ /* 0x000fda0001722577 */
[----:B------:R-:W-:Y:S05]  /*1cc0*/  @P1 BRA `(.L_x_50) ;  /* 0x0000000400181947 */ /* 0x000fea0003800000 */
[----:B------:R-:W-:-:S04]  /*1cd0*/  LOP3.LUT P1, RZ, R19, 0x7fffffff, RZ, 0xc0, !PT ;  /* 0x7fffffff13ff7812 */ /* 0x000fc8000782c0ff */
[----:B------:R-:W-:-:S13]  /*1ce0*/  PLOP3.LUT P0, PT, P0, P1, PT, 0x2f, 0xf2 ;  /* 0x0000000000f2781c */ /* 0x000fda0000702577 */
[----:B------:R-:W-:Y:S05]  /*1cf0*/  @P0 BRA `(.L_x_51) ;  /* 0x0000000400000947 */ /* 0x000fea0003800000 */
[----:B------:R-:W-:Y:S02]  /*1d00*/  ISETP.GE.AND P0, PT, R17, RZ, PT ;  /* 0x000000ff1100720c */ /* 0x000fe40003f06270 */
[----:B------:R-:W-:-:S11]  /*1d10*/  ISETP.GE.AND P1, PT, R16, RZ, PT ;  /* 0x000000ff1000720c */ /* 0x000fd60003f26270 */
[----:B------:R-:W-:Y:S01]  /*1d20*/  @P0 MOV R14, RZ ;  /* 0x000000ff000e0202 */ /* 0x000fe20000000f00 */
[----:B------:R-:W-:Y:S01]  /*1d30*/  @!P0 FFMA R0, R0, 1.84467440737095516160e+19, RZ ;  /* 0x5f80000000008823 */ /* 0x000fe200000000ff */
[----:B------:R-:W-:Y:S01]  /*1d40*/  @!P0 MOV R14, 0xffffffc0 ;  /* 0xffffffc0000e8802 */ /* 0x000fe20000000f00 */
[----:B------:R-:W-:-:S03]  /*1d50*/  @!P1 FFMA R19, R23, 1.84467440737095516160e+19, RZ ;  /* 0x5f80000017139823 */ /* 0x000fc600000000ff */
[----:B------:R-:W-:-:S07]  /*1d60*/  @!P1 IADD3 R14, PT, PT, R14, 0x40, RZ ;  /* 0x000000400e0e9810 */ /* 0x000fce0007ffe0ff */
.L_x_47:
[----:B------:R-:W-:Y:S01]  /*1d70*/  LEA R20, R13, 0xc0800000, 0x17 ;  /* 0xc08000000d147811 */ /* 0x000fe200078eb8ff */
[----:B------:R-:W-:Y:S01]  /*1d80*/  BSSY.RECONVERGENT B2, `(.L_x_52) ;  /* 0x0000036000027945 */ /* 0x000fe20003800200 */
[----:B------:R-:W-:Y:S02]  /*1d90*/  IADD3 R15, PT, PT, R15, -0x7f, RZ ;  /* 0xffffff810f0f7810 */ /* 0x000fe40007ffe0ff */
[----:B------:R-:W-:-:S03]  /*1da0*/  IADD3 R20, PT, PT, -R20, R19, RZ ;  /* 0x0000001314147210 */ /* 0x000fc60007ffe1ff */
[C---:B------:R-:W-:Y:S01]  /*1db0*/  IMAD R0, R15.reuse, -0x800000, R0 ;  /* 0xff8000000f007824 */ /* 0x040fe200078e0200 */
[----:B------:R-:W0:Y:S01]  /*1dc0*/  MUFU.RCP R16, R20 ;  /* 0x0000001400107308 */ /* 0x000e220000001000 */
[----:B------:R-:W-:Y:S01]  /*1dd0*/  FADD.FTZ R17, -R20, -RZ ;  /* 0x800000ff14117221 */ /* 0x000fe20000010100 */
[----:B------:R-:W-:-:S05]  /*1de0*/  IADD3 R15, PT, PT, R15, 0x7f, -R13 ;  /* 0x0000007f0f0f7810 */ /* 0x000fca0007ffe80d */
[----:B------:R-:W-:Y:S02]  /*1df0*/  IMAD.IADD R15, R15, 0x1, R14 ;  /* 0x000000010f0f7824 */ /* 0x000fe400078e020e */
[----:B0-----:R-:W-:-:S04]  /*1e00*/  FFMA R19, R16, R17, 1 ;  /* 0x3f80000010137423 */ /* 0x001fc80000000011 */
[----:B------:R-:W-:-:S04]  /*1e10*/  FFMA R19, R16, R19, R16 ;  /* 0x0000001310137223 */ /* 0x000fc80000000010 */
[----:B------:R-:W-:-:S04]  /*1e20*/  FFMA R16, R0, R19, RZ ;  /* 0x0000001300107223 */ /* 0x000fc800000000ff */
[----:B------:R-:W-:-:S04]  /*1e30*/  FFMA R18, R17, R16, R0 ;  /* 0x0000001011127223 */ /* 0x000fc80000000000 */
[----:B------:R-:W-:-:S04]  /*1e40*/  FFMA R18, R19, R18, R16 ;  /* 0x0000001213127223 */ /* 0x000fc80000000010 */
[----:B------:R-:W-:-:S04]  /*1e50*/  FFMA R17, R17, R18, R0 ;  /* 0x0000001211117223 */ /* 0x000fc80000000000 */
[----:B------:R-:W-:-:S05]  /*1e60*/  FFMA R0, R19, R17, R18 ;  /* 0x0000001113007223 */ /* 0x000fca0000000012 */
[----:B------:R-:W-:-:S04]  /*1e70*/  SHF.R.U32.HI R13, RZ, 0x17, R0 ;  /* 0x00000017ff0d7819 */ /* 0x000fc80000011600 */
[----:B------:R-:W-:-:S04]  /*1e80*/  LOP3.LUT R14, R13, 0xff, RZ, 0xc0, !PT ;  /* 0x000000ff0d0e7812 */ /* 0x000fc800078ec0ff */
[----:B------:R-:W-:-:S04]  /*1e90*/  IADD3 R13, PT, PT, R14, R15, RZ ;  /* 0x0000000f0e0d7210 */ /* 0x000fc80007ffe0ff */
[----:B------:R-:W-:-:S04]  /*1ea0*/  IADD3 R14, PT, PT, R13, -0x1, RZ ;  /* 0xffffffff0d0e7810 */ /* 0x000fc80007ffe0ff */
[----:B------:R-:W-:-:S13]  /*1eb0*/  ISETP.GE.U32.AND P0, PT, R14, 0xfe, PT ;  /* 0x000000fe0e00780c */ /* 0x000fda0003f06070 */
[----:B------:R-:W-:Y:S05]  /*1ec0*/  @!P0 BRA `(.L_x_53) ;  /* 0x0000000000808947 */ /* 0x000fea0003800000 */
[----:B------:R-:W-:-:S13]  /*1ed0*/  ISETP.GT.AND P0, PT, R13, 0xfe, PT ;  /* 0x000000fe0d00780c */ /* 0x000fda0003f04270 */
[----:B------:R-:W-:Y:S05]  /*1ee0*/  @P0 BRA `(.L_x_54) ;  /* 0x00000000006c0947 */ /* 0x000fea0003800000 */
[----:B------:R-:W-:-:S13]  /*1ef0*/  ISETP.GE.AND P0, PT, R13, 0x1, PT ;  /* 0x000000010d00780c */ /* 0x000fda0003f06270 */
[----:B------:R-:W-:Y:S05]  /*1f00*/  @P0 BRA `(.L_x_55) ;  /* 0x0000000000740947 */ /* 0x000fea0003800000 */
[----:B------:R-:W-:Y:S02]  /*1f10*/  ISETP.GE.AND P0, PT, R13, -0x18, PT ;  /* 0xffffffe80d00780c */ /* 0x000fe40003f06270 */
[----:B------:R-:W-:-:S11]  /*1f20*/  LOP3.LUT R0, R0, 0x80000000, RZ, 0xc0, !PT ;  /* 0x8000000000007812 */ /* 0x000fd600078ec0ff */
[----:B------:R-:W-:Y:S05]  /*1f30*/  @!P0 BRA `(.L_x_55) ;  /* 0x0000000000688947 */ /* 0x000fea0003800000 */
[CCC-:B------:R-:W-:Y:S01]  /*1f40*/  FFMA.RZ R14, R19.reuse, R17.reuse, R18.reuse ;  /* 0x00000011130e7223 */ /* 0x1c0fe2000000c012 */
[CCC-:B------:R-:W-:Y:S01]  /*1f50*/  FFMA.RP R15, R19.reuse, R17.reuse, R18.reuse ;  /* 0x00000011130f7223 */ /* 0x1c0fe20000008012 */
[----:B------:R-:W-:Y:S01]  /*1f60*/  FFMA.RM R18, R19, R17, R18 ;  /* 0x0000001113127223 */ /* 0x000fe20000004012 */
[C---:B------:R-:W-:Y:S02]  /*1f70*/  IADD3 R16, PT, PT, R13.reuse, 0x20, RZ ;  /* 0x000000200d107810 */ /* 0x040fe40007ffe0ff */
[----:B------:R-:W-:Y:S02]  /*1f80*/  LOP3.LUT R14, R14, 0x7fffff, RZ, 0xc0, !PT ;  /* 0x007fffff0e0e7812 */ /* 0x000fe400078ec0ff */
[C---:B------:R-:W-:Y:S02]  /*1f90*/  ISETP.NE.AND P2, PT, R13.reuse, RZ, PT ;  /* 0x000000ff0d00720c */ /* 0x040fe40003f45270 */
[----:B------:R-:W-:Y:S02]  /*1fa0*/  LOP3.LUT R17, R14, 0x800000, RZ, 0xfc, !PT ;  /* 0x008000000e117812 */ /* 0x000fe400078efcff */
[----:B------:R-:W-:-:S02]  /*1fb0*/  ISETP.NE.AND P1, PT, R13, RZ, PT ;  /* 0x000000ff0d00720c */ /* 0x000fc40003f25270 */
[----:B------:R-:W-:Y:S02]  /*1fc0*/  IADD3 R13, PT, PT, -R13, RZ, RZ ;  /* 0x000000ff0d0d7210 */ /* 0x000fe40007ffe1ff */
[----:B------:R-:W-:Y:S02]  /*1fd0*/  SHF.L.U32 R16, R17, R16, RZ ;  /* 0x0000001011107219 */ /* 0x000fe400000006ff */
[----:B------:R-:W-:Y:S02]  /*1fe0*/  FSETP.NEU.FTZ.AND P0, PT, R15, R18, PT ;  /* 0x000000120f00720b */ /* 0x000fe40003f1d000 */
[----:B------:R-:W-:Y:S02]  /*1ff0*/  SEL R14, R13, RZ, P2 ;  /* 0x000000ff0d0e7207 */ /* 0x000fe40001000000 */
[----:B------:R-:W-:Y:S02]  /*2000*/  ISETP.NE.AND P1, PT, R16, RZ, P1 ;  /* 0x000000ff1000720c */ /* 0x000fe40000f25270 */
[----:B------:R-:W-:-:S02]  /*2010*/  SHF.R.U32.HI R17, RZ, R14, R17 ;  /* 0x0000000eff117219 */ /* 0x000fc40000011611 */
[----:B------:R-:W-:Y:S02]  /*2020*/  PLOP3.LUT P0, PT, P0, P1, PT, 0xf8, 0x8f ;  /* 0x00000000008f781c */ /* 0x000fe40000703f70 */
[----:B------:R-:W-:Y:S02]  /*2030*/  SHF.R.U32.HI R13, RZ, 0x1, R17 ;  /* 0x00000001ff0d7819 */ /* 0x000fe40000011611 */
[----:B------:R-:W-:-:S04]  /*2040*/  SEL R14, RZ, 0x1, !P0 ;  /* 0x00000001ff0e7807 */ /* 0x000fc80004000000 */
[----:B------:R-:W-:-:S04]  /*2050*/  LOP3.LUT R14, R14, 0x1, R13, 0xf8, !PT ;  /* 0x000000010e0e7812 */ /* 0x000fc800078ef80d */
[----:B------:R-:W-:-:S04]  /*2060*/  LOP3.LUT R14, R14, R17, RZ, 0xc0, !PT ;  /* 0x000000110e0e7212 */ /* 0x000fc800078ec0ff */
[----:B------:R-:W-:-:S04]  /*2070*/  IADD3 R13, PT, PT, R13, R14, RZ ;  /* 0x0000000e0d0d7210 */ /* 0x000fc80007ffe0ff */
[----:B------:R-:W-:Y:S01]  /*2080*/  LOP3.LUT R0, R13, R0, RZ, 0xfc, !PT ;  /* 0x000000000d007212 */ /* 0x000fe200078efcff */
[----:B------:R-:W-:Y:S06]  /*2090*/  BRA `(.L_x_55) ;  /* 0x0000000000107947 */ /* 0x000fec0003800000 */
.L_x_54:
[----:B------:R-:W-:-:S04]  /*20a0*/  LOP3.LUT R0, R0, 0x80000000, RZ, 0xc0, !PT ;  /* 0x8000000000007812 */ /* 0x000fc800078ec0ff */
[----:B------:R-:W-:Y:S01]  /*20b0*/  LOP3.LUT R0, R0, 0x7f800000, RZ, 0xfc, !PT ;  /* 0x7f80000000007812 */ /* 0x000fe200078efcff */
[----:B------:R-:W-:Y:S06]  /*20c0*/  BRA `(.L_x_55) ;  /* 0x0000000000047947 */ /* 0x000fec0003800000 */
.L_x_53:
[----:B------:R-:W-:-:S07]  /*20d0*/  LEA R0, R15, R0, 0x17 ;  /* 0x000000000f007211 */ /* 0x000fce00078eb8ff */
.L_x_55:
[----:B------:R-:W-:Y:S05]  /*20e0*/  BSYNC.RECONVERGENT B2 ;  /* 0x0000000000027941 */ /* 0x000fea0003800200 */
.L_x_52:
[----:B------:R-:W-:Y:S05]  /*20f0*/  BRA `(.L_x_56) ;  /* 0x0000000000207947 */ /* 0x000fea0003800000 */
.L_x_51:
[----:B------:R-:W-:-:S04]  /*2100*/  LOP3.LUT R0, R19, 0x80000000, R0, 0x48, !PT ;  /* 0x8000000013007812 */ /* 0x000fc800078e4800 */
[----:B------:R-:W-:Y:S01]  /*2110*/  LOP3.LUT R0, R0, 0x7f800000, RZ, 0xfc, !PT ;  /* 0x7f80000000007812 */ /* 0x000fe200078efcff */
[----:B------:R-:W-:Y:S06]  /*2120*/  BRA `(.L_x_56) ;  /* 0x0000000000147947 */ /* 0x000fec0003800000 */
.L_x_50:
[----:B------:R-:W-:Y:S01]  /*2130*/  LOP3.LUT R0, R19, 0x80000000, R0, 0x48, !PT ;  /* 0x8000000013007812 */ /* 0x000fe200078e4800 */
[----:B------:R-:W-:Y:S06]  /*2140*/  BRA `(.L_x_56) ;  /* 0x00000000000c7947 */ /* 0x000fec0003800000 */
.L_x_49:
[----:B------:R-:W0:Y:S01]  /*2150*/  MUFU.RSQ R0, -QNAN ;  /* 0xffc0000000007908 */ /* 0x000e220000001400 */
[----:B------:R-:W-:Y:S05]  /*2160*/  BRA `(.L_x_56) ;  /* 0x0000000000047947 */ /* 0x000fea0003800000 */
.L_x_48:
[----:B------:R-:W-:-:S07]  /*2170*/  FADD.FTZ R0, R0, R23 ;  /* 0x0000001700007221 */ /* 0x000fce0000010000 */
.L_x_56:
[----:B------:R-:W-:Y:S05]  /*2180*/  BSYNC.RECONVERGENT B1 ;  /* 0x0000000000017941 */ /* 0x000fea0003800200 */
.L_x_46:
[----:B------:R-:W-:-:S04]  /*2190*/  HFMA2 R13, -RZ, RZ, 0, 0 ;  /* 0x00000000ff0d7431 */ /* 0x000fc800000001ff */
[----:B0-----:R-:W-:Y:S05]  /*21a0*/  RET.REL.NODEC R12 `(_Z9eval_quadPfS_S_S_S_S_iii) ;  /* 0xffffffdc0c947950 */ /* 0x001fea0003c3ffff */
.L_x_57:
        /* <DEDUP_REMOVED lines=13> */
.L_x_137:


//--------------------- .text._Z12eval_riemannPfS_S_S_S_S_S_S_S_S_S_S_PiS0_S0_S0_S_S_iiii --------------------------
	.section	.text._Z12eval_riemannPfS_S_S_S_S_S_S_S_S_S_S_PiS0_S0_S0_S_S_iiii,"ax",@progbits
	.align	128
        .global         _Z12eval_riemannPfS_S_S_S_S_S_S_S_S_S_S_PiS0_S0_S0_S_S_iiii
        .type           _Z12eval_riemannPfS_S_S_S_S_S_S_S_S_S_S_PiS0_S0_S0_S_S_iiii,@function
        .size           _Z12eval_riemannPfS_S_S_S_S_S_S_S_S_S_S_PiS0_S0_S0_S_S_iiii,(.L_x_145 - _Z12eval_riemannPfS_S_S_S_S_S_S_S_S_S_S_PiS0_S0_S0_S_S_iiii)
        .other          _Z12eval_riemannPfS_S_S_S_S_S_S_S_S_S_S_PiS0_S0_S0_S_S_iiii,@"STO_CUDA_ENTRY STV_DEFAULT"
_Z12eval_riemannPfS_S_S_S_S_S_S_S_S_S_S_PiS0_S0_S0_S_S_iiii:
.text._Z12eval_riemannPfS_S_S_S_S_S_S_S_S_S_S_PiS0_S0_S0_S_S_iiii:
[----:B------:R-:W0:Y:S01]  /*0000*/  LDC R1, c[0x0][0x37c] ;  /* 0x0000df00ff017b82 */ /* 0x000e220000000800 */
[----:B------:R-:W1:Y:S01]  /*0010*/  S2R R0, SR_CTAID.X ;  /* 0x0000000000007919 */ /* 0x000e620000002500 */
[----:B------:R-:W1:Y:S01]  /*0020*/  LDCU UR4, c[0x0][0x360] ;  /* 0x00006c00ff0477ac */ /* 0x000e620008000800 */
[----:B0-----:R-:W-:Y:S01]  /*0030*/  IADD3 R1, PT, PT, R1, -0x50, RZ ;  /* 0xffffffb001017810 */ /* 0x001fe20007ffe0ff */
[----:B------:R-:W1:Y:S01]  /*0040*/  S2R R3, SR_TID.X ;  /* 0x0000000000037919 */ /* 0x000e620000002100 */
[----:B------:R-:W0:Y:S01]  /*0050*/  LDCU UR5, c[0x0][0x418] ;  /* 0x00008300ff0577ac */ /* 0x000e220008000800 */
[----:B-1----:R-:W-:-:S05]  /*0060*/  IMAD R0, R0, UR4, R3 ;  /* 0x0000000400007c24 */ /* 0x002fca000f8e0203 */
[----:B0-----:R-:W-:-:S13]  /*0070*/  ISETP.GE.AND P0, PT, R0, UR5, PT ;  /* 0x0000000500007c0c */ /* 0x001fda000bf06270 */
[----:B------:R-:W-:Y:S05]  /*0080*/  @P0 EXIT ;  /* 0x000000000000094d */ /* 0x000fea0003800000 */
[----:B------:R-:W0:Y:S01]  /*0090*/  LDC.64 R6, c[0x0][0x3e8] ;  /* 0x0000fa00ff067b82 */ /* 0x000e220000000a00 */
[----:B------:R-:W1:Y:S07]  /*00a0*/  LDCU.64 UR6, c[0x0][0x358] ;  /* 0x00006b00ff0677ac */ /* 0x000e6e0008000a00 */
[----:B------:R-:W2:Y:S08]  /*00b0*/  LDC.64 R8, c[0x0][0x3e0] ;  /* 0x0000f800ff087b82 */ /* 0x000eb00000000a00 */
[----:B------:R-:W3:Y:S08]  /*00c0*/  LDC.64 R10, c[0x0][0x3a0] ;  /* 0x0000e800ff0a7b82 */ /* 0x000ef00000000a00 */
[----:B------:R-:W4:Y:S01]  /*00d0*/  LDC.64 R12, c[0x0][0x400] ;  /* 0x00010000ff0c7b82 */ /* 0x000f220000000a00 */
[----:B0-----:R-:W-:-:S06]  /*00e0*/  IMAD.WIDE R6, R0, 0x4, R6 ;  /* 0x0000000400067825 */ /* 0x001fcc00078e0206 */
[----:B-1----:R-:W4:Y:S01]  /*00f0*/  LDG.E R7, desc[UR6][R6.64] ;  /* 0x0000000606077981 */ /* 0x002f22000c1e1900 */
[----:B------:R-:W0:Y:S01]  /*0100*/  LDC.64 R14, c[0x0][0x408] ;  /* 0x00010200ff0e7b82 */ /* 0x000e220000000a00 */
[----:B--2---:R-:W-:-:S05]  /*0110*/  IMAD.WIDE R8, R0, 0x4, R8 ;  /* 0x0000000400087825 */ /* 0x004fca00078e0208 */
[----:B------:R1:W5:Y:S01]  /*0120*/  LDG.E R2, desc[UR6][R8.64] ;  /* 0x0000000608027981 */ /* 0x000362000c1e1900 */
[----:B---3--:R-:W-:-:S05]  /*0130*/  IMAD.WIDE R10, R0, 0x4, R10 ;  /* 0x00000004000a7825 */ /* 0x008fca00078e020a */
[----:B------:R1:W5:Y:S01]  /*0140*/  LDG.E R3, desc[UR6][R10.64] ;  /* 0x000000060a037981 */ /* 0x000362000c1e1900 */
[----:B----4-:R-:W-:-:S05]  /*0150*/  IMAD.WIDE R12, R0, 0x4, R12 ;  /* 0x00000004000c7825 */ /* 0x010fca00078e020c */
[----:B------:R1:W5:Y:S01]  /*0160*/  LDG.E R4, desc[UR6][R12.64] ;  /* 0x000000060c047981 */ /* 0x000362000c1e1900 */
[----:B0-----:R-:W-:-:S05]  /*0170*/  IMAD.WIDE R14, R0, 0x4, R14 ;  /* 0x00000004000e7825 */ /* 0x001fca00078e020e */
[----:B------:R1:W5:Y:S01]  /*0180*/  LDG.E R5, desc[UR6][R14.64] ;  /* 0x000000060e057981 */ /* 0x000362000c1e1900 */
[----:B------:R-:W-:Y:S01]  /*0190*/  BSSY.RECONVERGENT B0, `(.L_x_58) ;  /* 0x0000119000007945 */ /* 0x000fe20003800200 */
[----:B------:R-:W-:-:S13]  /*01a0*/  ISETP.NE.AND P0, PT, R7, -0x1, PT ;  /* 0xffffffff0700780c */ /* 0x000fda0003f05270 */
[----:B-1----:R-:W-:Y:S05]  /*01b0*/  @!P0 BRA `(.L_x_59) ;  /* 0x0000000800048947 */ /* 0x002fea0003800000 */
[----:B------:R-:W0:Y:S02]  /*01c0*/  LDCU UR4, c[0x0][0x414] ;  /* 0x00008280ff0477ac */ /* 0x000e240008000800 */
[----:B0-----:R-:W-:-:S04]  /*01d0*/  MOV R6, UR4 ;  /* 0x0000000400067c02 */ /* 0x001fc80008000f00 */
[----:B------:R-:W-:-:S13]  /*01e0*/  ISETP.GE.AND P0, PT, R6, RZ, PT ;  /* 0x000000ff0600720c */ /* 0x000fda0003f06270 */
[----:B------:R-:W-:Y:S05]  /*01f0*/  @!P0 BRA `(.L_x_60) ;  /* 0x0000001000488947 */ /* 0x000fea0003800000 */
[C---:B------:R-:W-:Y:S01]  /*0200*/  ISETP.GE.U32.AND P1, PT, R6.reuse, 0x7, PT ;  /* 0x000000070600780c */ /* 0x040fe20003f26070 */
[----:B------:R-:W-:Y:S01]  /*0210*/  HFMA2 R20, -RZ, RZ, 0, 0 ;  /* 0x00000000ff147431 */ /* 0x000fe200000001ff */
[----:B------:R-:W-:-:S04]  /*0220*/  IADD3 R8, PT, PT, R6, 0x1, RZ ;  /* 0x0000000106087810 */ /* 0x000fc80007ffe0ff */
[----:B------:R-:W-:-:S07]  /*0230*/  LOP3.LUT P2, R9, R8, 0x7, RZ, 0xc0, !PT ;  /* 0x0000000708097812 */ /* 0x000fce000784c0ff */
[----:B------:R-:W-:Y:S06]  /*0240*/  @!P1 BRA `(.L_x_61) ;  /* 0x0000000000c89947 */ /* 0x000fec0003800000 */
[----:B------:R-:W-:Y:S02]  /*0250*/  LOP3.LUT R20, R8, 0xfffffff8, RZ, 0xc0, !PT ;  /* 0xfffffff808147812 */ /* 0x000fe400078ec0ff */
[----:B------:R-:W-:-:S07]  /*0260*/  MOV R21, RZ ;  /* 0x000000ff00157202 */ /* 0x000fce0000000f00 */
.L_x_62:
[----:B0-----:R-:W0:Y:S08]  /*0270*/  LDC R24, c[0x0][0x41c] ;  /* 0x00010700ff187b82 */ /* 0x001e300000000800 */
[----:B------:R-:W1:Y:S01]  /*0280*/  LDC.64 R10, c[0x0][0x380] ;  /* 0x0000e000ff0a7b82 */ /* 0x000e620000000a00 */
[----:B0----5:R-:W-:-:S04]  /*0290*/  IMAD R29, R21, R24, R2 ;  /* 0x00000018151d7224 */ /* 0x021fc800078e0202 */
[----:B-1----:R-:W-:-:S05]  /*02a0*/  IMAD.WIDE R28, R29, 0x4, R10 ;  /* 0x000000041d1c7825 */ /* 0x002fca00078e020a */
[----:B------:R0:W2:Y:S01]  /*02b0*/  LDG.E R14, desc[UR6][R28.64] ;  /* 0x000000061c0e7981 */ /* 0x0000a2000c1e1900 */
[----:B------:R-:W-:-:S05]  /*02c0*/  IMAD.WIDE R22, R24, 0x4, R28 ;  /* 0x0000000418167825 */ /* 0x000fca00078e021c */
[----:B------:R1:W2:Y:S01]  /*02d0*/  LDG.E R15, desc[UR6][R22.64] ;  /* 0x00000006160f7981 */ /* 0x0002a2000c1e1900 */
[----:B------:R-:W-:-:S04]  /*02e0*/  IMAD.WIDE R16, R24, 0x4, R22 ;  /* 0x0000000418107825 */ /* 0x000fc800078e0216 */
[C---:B------:R-:W-:Y:S02]  /*02f0*/  IMAD.WIDE R12, R24.reuse, 0x4, R16 ;  /* 0x00000004180c7825 */ /* 0x040fe400078e0210 */
[----:B------:R-:W3:Y:S02]  /*0300*/  LDG.E R16, desc[UR6][R16.64] ;  /* 0x0000000610107981 */ /* 0x000ee4000c1e1900 */
[C---:B------:R-:W-:Y:S02]  /*0310*/  IMAD.WIDE R18, R24.reuse, 0x4, R12 ;  /* 0x0000000418127825 */ /* 0x040fe400078e020c */
[----:B------:R4:W3:Y:S02]  /*0320*/  LDG.E R17, desc[UR6][R12.64] ;  /* 0x000000060c117981 */ /* 0x0008e4000c1e1900 */
[----:B------:R-:W-:Y:S02]  /*0330*/  IMAD.WIDE R26, R24, 0x4, R18 ;  /* 0x00000004181a7825 */ /* 0x000fe400078e0212 */
[----:B------:R-:W3:Y:S04]  /*0340*/  LDG.E R18, desc[UR6][R18.64] ;  /* 0x0000000612127981 */ /* 0x000ee8000c1e1900 */
[----:B------:R4:W3:Y:S01]  /*0350*/  LDG.E R19, desc[UR6][R26.64] ;  /* 0x000000061a137981 */ /* 0x0008e2000c1e1900 */
[----:B------:R-:W-:-:S04]  /*0360*/  IMAD R25, R21, R24, R7 ;  /* 0x0000001815197224 */ /* 0x000fc800078e0207 */
[----:B------:R-:W-:-:S04]  /*0370*/  IMAD.WIDE R10, R25, 0x4, R10 ;  /* 0x00000004190a7825 */ /* 0x000fc800078e020a */
[C---:B0-----:R-:W-:Y:S01]  /*0380*/  IMAD.WIDE R28, R24.reuse, 0x4, R10 ;  /* 0x00000004181c7825 */ /* 0x041fe200078e020a */
[----:B-1----:R-:W-:Y:S01]  /*0390*/  LEA R22, R21, R1, 0x2 ;  /* 0x0000000115167211 */ /* 0x002fe200078e10ff */
[----:B------:R-:W3:Y:S02]  /*03a0*/  LDG.E R10, desc[UR6][R10.64] ;  /* 0x000000060a0a7981 */ /* 0x000ee4000c1e1900 */
[C---:B----4-:R-:W-:Y:S02]  /*03b0*/  IMAD.WIDE R12, R24.reuse, 0x4, R28 ;  /* 0x00000004180c7825 */ /* 0x050fe400078e021c */
[----:B------:R0:W4:Y:S02]  /*03c0*/  LDG.E R11, desc[UR6][R28.64] ;  /* 0x000000061c0b7981 */ /* 0x000124000c1e1900 */
[C---:B------:R-:W-:Y:S02]  /*03d0*/  IMAD.WIDE R26, R24.reuse, 0x4, R26 ;  /* 0x00000004181a7825 */ /* 0x040fe400078e021a */
[----:B--2---:R1:W-:Y:S02]  /*03e0*/  STL.64 [R22], R14 ;  /* 0x0000000e16007387 */ /* 0x0043e40000100a00 */
[----:B-1----:R-:W-:-:S02]  /*03f0*/  IMAD.WIDE R14, R24, 0x4, R12 ;  /* 0x00000004180e7825 */ /* 0x002fc400078e020c */
[----:B------:R-:W2:Y:S04]  /*0400*/  LDG.E R12, desc[UR6][R12.64] ;  /* 0x000000060c0c7981 */ /* 0x000ea8000c1e1900 */
[----:B---3--:R1:W-:Y:S04]  /*0410*/  STL.64 [R22+0x8], R16 ;  /* 0x0000081016007387 */ /* 0x0083e80000100a00 */
[----:B------:R-:W2:Y:S01]  /*0420*/  LDG.E R13, desc[UR6][R14.64] ;  /* 0x000000060e0d7981 */ /* 0x000ea2000c1e1900 */
[----:B-1----:R-:W-:-:S03]  /*0430*/  IMAD.WIDE R16, R24, 0x4, R14 ;  /* 0x0000000418107825 */ /* 0x002fc600078e020e */
[----:B------:R1:W-:Y:S01]  /*0440*/  STL.64 [R22+0x10], R18 ;  /* 0x0000101216007387 */ /* 0x0003e20000100a00 */
[----:B0-----:R-:W-:-:S03]  /*0450*/  IMAD.WIDE R28, R24, 0x4, R16 ;  /* 0x00000004181c7825 */ /* 0x001fc600078e0210 */
[----:B------:R-:W3:Y:S04]  /*0460*/  LDG.E R14, desc[UR6][R16.64] ;  /* 0x00000006100e7981 */ /* 0x000ee8000c1e1900 */
[----:B------:R0:W3:Y:S01]  /*0470*/  LDG.E R15, desc[UR6][R28.64] ;  /* 0x000000061c0f7981 */ /* 0x0000e2000c1e1900 */
[----:B-1----:R-:W-:-:S03]  /*0480*/  IMAD.WIDE R18, R24, 0x4, R26 ;  /* 0x0000000418127825 */ /* 0x002fc600078e021a */
[----:B------:R-:W3:Y:S01]  /*0490*/  LDG.E R16, desc[UR6][R26.64] ;  /* 0x000000061a107981 */ /* 0x000ee2000c1e1900 */
[----:B0-----:R-:W-:-:S03]  /*04a0*/  IMAD.WIDE R28, R24, 0x4, R28 ;  /* 0x00000004181c7825 */ /* 0x001fc600078e021c */
[----:B------:R-:W3:Y:S01]  /*04b0*/  LDG.E R17, desc[UR6][R18.64] ;  /* 0x0000000612117981 */ /* 0x000ee2000c1e1900 */
[----:B------:R-:W-:-:S03]  /*04c0*/  IMAD.WIDE R24, R24, 0x4, R28 ;  /* 0x0000000418187825 */ /* 0x000fc600078e021c */
[----:B------:R-:W3:Y:S04]  /*04d0*/  LDG.E R18, desc[UR6][R28.64] ;  /* 0x000000061c127981 */ /* 0x000ee8000c1e1900 */
[----:B------:R-:W3:Y:S01]  /*04e0*/  LDG.E R19, desc[UR6][R24.64] ;  /* 0x0000000618137981 */ /* 0x000ee2000c1e1900 */
[----:B------:R-:W-:-:S03]  /*04f0*/  IADD3 R21, PT, PT, R21, 0x8, RZ ;  /* 0x0000000815157810 */ /* 0x000fc60007ffe0ff */
[----:B----4-:R0:W-:Y:S01]  /*0500*/  STL.64 [R22+0x28], R10 ;  /* 0x0000280a16007387 */ /* 0x0101e20000100a00 */
[----:B------:R-:W-:-:S03]  /*0510*/  ISETP.NE.AND P1, PT, R21, R20, PT ;  /* 0x000000141500720c */ /* 0x000fc60003f25270 */
[----:B--2---:R0:W-:Y:S04]  /*0520*/  STL.64 [R22+0x30], R12 ;  /* 0x0000300c16007387 */ /* 0x0041e80000100a00 */
[----:B---3--:R0:W-:Y:S04]  /*0530*/  STL.64 [R22+0x38], R14 ;  /* 0x0000380e16007387 */ /* 0x0081e80000100a00 */
[----:B------:R0:W-:Y:S04]  /*0540*/  STL.64 [R22+0x18], R16 ;  /* 0x0000181016007387 */ /* 0x0001e80000100a00 */
[----:B------:R0:W-:Y:S01]  /*0550*/  STL.64 [R22+0x40], R18 ;  /* 0x0000401216007387 */ /* 0x0001e20000100a00 */
[----:B------:R-:W-:Y:S05]  /*0560*/  @P1 BRA `(.L_x_62) ;  /* 0xfffffffc00401947 */ /* 0x000fea000383ffff */
.L_x_61:
[----:B------:R-:W-:Y:S05]  /*0570*/  @!P2 BRA `(.L_x_60) ;  /* 0x0000000c0068a947 */ /* 0x000fea0003800000 */
[----:B------:R-:W-:Y:S02]  /*0580*/  ISETP.GE.U32.AND P1, PT, R9, 0x4, PT ;  /* 0x000000040900780c */ /* 0x000fe40003f26070 */
[----:B------:R-:W-:-:S11]  /*0590*/  LOP3.LUT P2, R21, R8, 0x3, RZ, 0xc0, !PT ;  /* 0x0000000308157812 */ /* 0x000fd6000784c0ff */
[----:B------:R-:W-:Y:S05]  /*05a0*/  @!P1 BRA `(.L_x_63) ;  /* 0x0000000000789947 */ /* 0x000fea0003800000 */
[----:B------:R-:W1:Y:S08]  /*05b0*/  LDC R25, c[0x0][0x41c] ;  /* 0x00010700ff197b82 */ /* 0x000e700000000800 */
[----:B0-----:R-:W0:Y:S01]  /*05c0*/  LDC.64 R18, c[0x0][0x380] ;  /* 0x0000e000ff127b82 */ /* 0x001e220000000a00 */
[CC--:B-1---5:R-:W-:Y:S02]  /*05d0*/  IMAD R23, R20.reuse, R25.reuse, R2 ;  /* 0x0000001914177224 */ /* 0x0e2fe400078e0202 */
[----:B------:R-:W-:-:S02]  /*05e0*/  IMAD R9, R20, R25, R7 ;  /* 0x0000001914097224 */ /* 0x000fc400078e0207 */
[----:B0-----:R-:W-:-:S04]  /*05f0*/  IMAD.WIDE R22, R23, 0x4, R18 ;  /* 0x0000000417167825 */ /* 0x001fc800078e0212 */
[----:B------:R-:W-:-:S04]  /*0600*/  IMAD.WIDE R18, R9, 0x4, R18 ;  /* 0x0000000409127825 */ /* 0x000fc800078e0212 */
[C---:B------:R-:W-:Y:S02]  /*0610*/  IMAD.WIDE R8, R25.reuse, 0x4, R22 ;  /* 0x0000000419087825 */ /* 0x040fe400078e0216 */
[----:B------:R-:W2:Y:S02]  /*0620*/  LDG.E R22, desc[UR6][R22.64] ;  /* 0x0000000616167981 */ /* 0x000ea4000c1e1900 */
[C---:B------:R-:W-:Y:S02]  /*0630*/  IMAD.WIDE R10, R25.reuse, 0x4, R18 ;  /* 0x00000004190a7825 */ /* 0x040fe400078e0212 */
[----:B------:R-:W3:Y:S02]  /*0640*/  LDG.E R18, desc[UR6][R18.64] ;  /* 0x0000000612127981 */ /* 0x000ee4000c1e1900 */
[C---:B------:R-:W-:Y:S02]  /*0650*/  IMAD.WIDE R12, R25.reuse, 0x4, R8 ;  /* 0x00000004190c7825 */ /* 0x040fe400078e0208 */
[----:B------:R-:W4:Y:S02]  /*0660*/  LDG.E R8, desc[UR6][R8.64] ;  /* 0x0000000608087981 */ /* 0x000f24000c1e1900 */
[----:B------:R-:W-:-:S02]  /*0670*/  IMAD.WIDE R14, R25, 0x4, R10 ;  /* 0x00000004190e7825 */ /* 0x000fc400078e020a */
[----:B------:R-:W4:Y:S02]  /*0680*/  LDG.E R10, desc[UR6][R10.64] ;  /* 0x000000060a0a7981 */ /* 0x000f24000c1e1900 */
[C---:B------:R-:W-:Y:S02]  /*0690*/  IMAD.WIDE R16, R25.reuse, 0x4, R12 ;  /* 0x0000000419107825 */ /* 0x040fe400078e020c */
[----:B------:R-:W4:Y:S02]  /*06a0*/  LDG.E R12, desc[UR6][R12.64] ;  /* 0x000000060c0c7981 */ /* 0x000f24000c1e1900 */
[----:B------:R-:W-:Y:S02]  /*06b0*/  IMAD.WIDE R24, R25, 0x4, R14 ;  /* 0x0000000419187825 */ /* 0x000fe400078e020e */
[----:B------:R-:W4:Y:S04]  /*06c0*/  LDG.E R16, desc[UR6][R16.64] ;  /* 0x0000000610107981 */ /* 0x000f28000c1e1900 */
[----:B------:R-:W4:Y:S04]  /*06d0*/  LDG.E R14, desc[UR6][R14.64] ;  /* 0x000000060e0e7981 */ /* 0x000f28000c1e1900 */
[----:B------:R-:W4:Y:S01]  /*06e0*/  LDG.E R24, desc[UR6][R24.64] ;  /* 0x0000000618187981 */ /* 0x000f22000c1e1900 */
[----:B------:R-:W-:-:S02]  /*06f0*/  LEA R27, R20, R1, 0x2 ;  /* 0x00000001141b7211 */ /* 0x000fc400078e10ff */
[----:B------:R-:W-:-:S03]  /*0700*/  IADD3 R20, PT, PT, R20, 0x4, RZ ;  /* 0x0000000414147810 */ /* 0x000fc60007ffe0ff */
[----:B--2---:R1:W-:Y:S04]  /*0710*/  STL [R27], R22 ;  /* 0x000000161b007387 */ /* 0x0043e80000100800 */
[----:B---3--:R1:W-:Y:S04]  /*0720*/  STL [R27+0x28], R18 ;  /* 0x000028121b007387 */ /* 0x0083e80000100800 */
[----:B----4-:R1:W-:Y:S04]  /*0730*/  STL [R27+0x4], R8 ;  /* 0x000004081b007387 */ /* 0x0103e80000100800 */
[----:B------:R1:W-:Y:S04]  /*0740*/  STL [R27+0x2c], R10 ;  /* 0x00002c0a1b007387 */ /* 0x0003e80000100800 */
[----:B------:R1:W-:Y:S04]  /*0750*/  STL [R27+0x8], R12 ;  /* 0x0000080c1b007387 */ /* 0x0003e80000100800 */
[----:B------:R1:W-:Y:S04]  /*0760*/  STL [R27+0xc], R16 ;  /* 0x00000c101b007387 */ /* 0x0003e80000100800 */
[----:B------:R1:W-:Y:S04]  /*0770*/  STL [R27+0x30], R14 ;  /* 0x0000300e1b007387 */ /* 0x0003e80000100800 */
[----:B------:R1:W-:Y:S02]  /*0780*/  STL [R27+0x34], R24 ;  /* 0x000034181b007387 */ /* 0x0003e40000100800 */
.L_x_63:
[----:B------:R-:W-:Y:S05]  /*0790*/  @!P2 BRA `(.L_x_60) ;  /* 0x0000000800e0a947 */ /* 0x000fea0003800000 */
[----:B------:R-:W-:Y:S02]  /*07a0*/  ISETP.NE.AND P1, PT, R21, 0x1, PT ;  /* 0x000000011500780c */ /* 0x000fe40003f25270 */
[----:B-1----:R-:W-:-:S04]  /*07b0*/  LOP3.LUT R8, R6, 0x1, RZ, 0xc0, !PT ;  /* 0x0000000106087812 */ /* 0x002fc800078ec0ff */
[----:B------:R-:W-:-:S07]  /*07c0*/  ISETP.NE.U32.AND P2, PT, R8, 0x1, PT ;  /* 0x000000010800780c */ /* 0x000fce0003f45070 */
[----:B------:R-:W-:Y:S06]  /*07d0*/  @!P1 BRA `(.L_x_64) ;  /* 0x0000000000489947 */ /* 0x000fec0003800000 */
[----:B0-----:R-:W0:Y:S08]  /*07e0*/  LDC R15, c[0x0][0x41c] ;  /* 0x00010700ff0f7b82 */ /* 0x001e300000000800 */
[----:B------:R-:W1:Y:S01]  /*07f0*/  LDC.64 R10, c[0x0][0x380] ;  /* 0x0000e000ff0a7b82 */ /* 0x000e620000000a00 */
[CC--:B0----5:R-:W-:Y:S02]  /*0800*/  IMAD R9, R20.reuse, R15.reuse, R2 ;  /* 0x0000000f14097224 */ /* 0x0e1fe400078e0202 */
[----:B------:R-:W-:-:S02]  /*0810*/  IMAD R13, R20, R15, R7 ;  /* 0x0000000f140d7224 */ /* 0x000fc400078e0207 */
[----:B-1----:R-:W-:-:S04]  /*0820*/  IMAD.WIDE R8, R9, 0x4, R10 ;  /* 0x0000000409087825 */ /* 0x002fc800078e020a */
[----:B------:R-:W-:-:S04]  /*0830*/  IMAD.WIDE R10, R13, 0x4, R10 ;  /* 0x000000040d0a7825 */ /* 0x000fc800078e020a */
[C---:B------:R-:W-:Y:S02]  /*0840*/  IMAD.WIDE R12, R15.reuse, 0x4, R8 ;  /* 0x000000040f0c7825 */ /* 0x040fe400078e0208 */
[----:B------:R-:W2:Y:S02]  /*0850*/  LDG.E R8, desc[UR6][R8.64] ;  /* 0x0000000608087981 */ /* 0x000ea4000c1e1900 */
[----:B------:R-:W-:Y:S02]  /*0860*/  IMAD.WIDE R14, R15, 0x4, R10 ;  /* 0x000000040f0e7825 */ /* 0x000fe400078e020a */
[----:B------:R-:W3:Y:S04]  /*0870*/  LDG.E R12, desc[UR6][R12.64] ;  /* 0x000000060c0c7981 */ /* 0x000ee8000c1e1900 */
[----:B------:R-:W4:Y:S04]  /*0880*/  LDG.E R10, desc[UR6][R10.64] ;  /* 0x000000060a0a7981 */ /* 0x000f28000c1e1900 */
[----:B------:R-:W4:Y:S01]  /*0890*/  LDG.E R14, desc[UR6][R14.64] ;  /* 0x000000060e0e7981 */ /* 0x000f22000c1e1900 */
[----:B------:R-:W-:-:S02]  /*08a0*/  LEA R17, R20, R1, 0x2 ;  /* 0x0000000114117211 */ /* 0x000fc400078e10ff */
[----:B------:R-:W-:-:S03]  /*08b0*/  IADD3 R20, PT, PT, R20, 0x2, RZ ;  /* 0x0000000214147810 */ /* 0x000fc60007ffe0ff */
[----:B--2---:R1:W-:Y:S04]  /*08c0*/  STL [R17], R8 ;  /* 0x0000000811007387 */ /* 0x0043e80000100800 */
[----:B---3--:R1:W-:Y:S04]  /*08d0*/  STL [R17+0x4], R12 ;  /* 0x0000040c11007387 */ /* 0x0083e80000100800 */
[----:B----4-:R1:W-:Y:S04]  /*08e0*/  STL [R17+0x28], R10 ;  /* 0x0000280a11007387 */ /* 0x0103e80000100800 */
[----:B------:R1:W-:Y:S02]  /*08f0*/  STL [R17+0x2c], R14 ;  /* 0x00002c0e11007387 */ /* 0x0003e40000100800 */
.L_x_64:
[----:B------:R-:W-:Y:S05]  /*0900*/  @!P2 BRA `(.L_x_60) ;  /* 0x000000080084a947 */ /* 0x000fea0003800000 */
[----:B01----:R-:W0:Y:S01]  /*0910*/  LDC.64 R10, c[0x0][0x380] ;  /* 0x0000e000ff0a7b82 */ /* 0x003e220000000a00 */
[----:B------:R-:W1:Y:S02]  /*0920*/  LDCU UR4, c[0x0][0x41c] ;  /* 0x00008380ff0477ac */ /* 0x000e640008000800 */
[C---:B-1---5:R-:W-:Y:S02]  /*0930*/  IMAD R9, R20.reuse, UR4, R2 ;  /* 0x0000000414097c24 */ /* 0x062fe4000f8e0202 */
[----:B------:R-:W-:Y:S02]  /*0940*/  IMAD R7, R20, UR4, R7 ;  /* 0x0000000414077c24 */ /* 0x000fe4000f8e0207 */
[----:B0-----:R-:W-:-:S04]  /*0950*/  IMAD.WIDE R8, R9, 0x4, R10 ;  /* 0x0000000409087825 */ /* 0x001fc800078e020a */
[----:B------:R-:W-:Y:S02]  /*0960*/  IMAD.WIDE R10, R7, 0x4, R10 ;  /* 0x00000004070a7825 */ /* 0x000fe400078e020a */
[----:B------:R-:W2:Y:S04]  /*0970*/  LDG.E R8, desc[UR6][R8.64] ;  /* 0x0000000608087981 */ /* 0x000ea8000c1e1900 */
[----:B------:R-:W3:Y:S01]  /*0980*/  LDG.E R10, desc[UR6][R10.64] ;  /* 0x000000060a0a7981 */ /* 0x000ee2000c1e1900 */
[----:B------:R-:W-:-:S05]  /*0990*/  LEA R7, R20, R1, 0x2 ;  /* 0x0000000114077211 */ /* 0x000fca00078e10ff */
[----:B--2---:R2:W-:Y:S04]  /*09a0*/  STL [R7], R8 ;  /* 0x0000000807007387 */ /* 0x0045e80000100800 */
[----:B---3--:R2:W-:Y:S01]  /*09b0*/  STL [R7+0x28], R10 ;  /* 0x0000280a07007387 */ /* 0x0085e20000100800 */
[----:B------:R-:W-:Y:S05]  /*09c0*/  BRA `(.L_x_60) ;  /* 0x0000000800547947 */ /* 0x000fea0003800000 */
.L_x_59:
[----:B------:R-:W0:Y:S02]  /*09d0*/  LDCU UR4, c[0x0][0x414] ;  /* 0x00008280ff0477ac */ /* 0x000e240008000800 */
[----:B0-----:R-:W-:-:S04]  /*09e0*/  MOV R6, UR4 ;  /* 0x0000000400067c02 */ /* 0x001fc80008000f00 */
[----:B------:R-:W-:-:S13]  /*09f0*/  ISETP.GE.AND P0, PT, R6, RZ, PT ;  /* 0x000000ff0600720c */ /* 0x000fda0003f06270 */
[----:B------:R-:W-:Y:S05]  /*0a00*/  @!P0 BRA `(.L_x_60) ;  /* 0x0000000800448947 */ /* 0x000fea0003800000 */
[C---:B------:R-:W-:Y:S02]  /*0a10*/  ISETP.GE.U32.AND P1, PT, R6.reuse, 0xf, PT ;  /* 0x0000000f0600780c */ /* 0x040fe40003f26070 */
[----:B------:R-:W-:Y:S02]  /*0a20*/  IADD3 R7, PT, PT, R6, 0x1, RZ ;  /* 0x0000000106077810 */ /* 0x000fe40007ffe0ff */
[----:B------:R-:W-:Y:S02]  /*0a30*/  MOV R21, RZ ;  /* 0x000000ff00157202 */ /* 0x000fe40000000f00 */
[----:B------:R-:W-:-:S04]  /*0a40*/  LOP3.LUT R20, R7, 0xf, RZ, 0xc0, !PT ;  /* 0x0000000f07147812 */ /* 0x000fc800078ec0ff */
[----:B------:R-:W-:-:S03]  /*0a50*/  ISETP.NE.AND P2, PT, R20, RZ, PT ;  /* 0x000000ff1400720c */ /* 0x000fc60003f45270 */
[----:B------:R-:W-:Y:S10]  /*0a60*/  @!P1 BRA `(.L_x_65) ;  /* 0x0000000000e49947 */ /* 0x000ff40003800000 */
[----:B------:R-:W-:Y:S01]  /*0a70*/  HFMA2 R24, -RZ, RZ, 0, 0 ;  /* 0x00000000ff187431 */ /* 0x000fe200000001ff */
[----:B------:R-:W-:-:S07]  /*0a80*/  LOP3.LUT R21, R7, 0xfffffff0, RZ, 0xc0, !PT ;  /* 0xfffffff007157812 */ /* 0x000fce00078ec0ff */
.L_x_66:
[----:B0-----:R-:W0:Y:S08]  /*0a90*/  LDC R19, c[0x0][0x41c] ;  /* 0x00010700ff137b82 */ /* 0x001e300000000800 */
[----:B------:R-:W1:Y:S01]  /*0aa0*/  LDC.64 R12, c[0x0][0x380] ;  /* 0x0000e000ff0c7b82 */ /* 0x000e620000000a00 */
[----:B0----5:R-:W-:-:S04]  /*0ab0*/  IMAD R9, R24, R19, R2 ;  /* 0x0000001318097224 */ /* 0x021fc800078e0202 */
[----:B-1----:R-:W-:-:S04]  /*0ac0*/  IMAD.WIDE R12, R9, 0x4, R12 ;  /* 0x00000004090c7825 */ /* 0x002fc800078e020c */
[C---:B------:R-:W-:Y:S02]  /*0ad0*/  IMAD.WIDE R8, R19.reuse, 0x4, R12 ;  /* 0x0000000413087825 */ /* 0x040fe400078e020c */
[----:B------:R-:W2:Y:S02]  /*0ae0*/  LDG.E R12, desc[UR6][R12.64] ;  /* 0x000000060c0c7981 */ /* 0x000ea4000c1e1900 */
[----:B------:R-:W-:-:S05]  /*0af0*/  IMAD.WIDE R28, R19, 0x4, R8 ;  /* 0x00000004131c7825 */ /* 0x000fca00078e0208 */
[----:B------:R-:W3:Y:S04]  /*0b00*/  LDG.E R14, desc[UR6][R28.64] ;  /* 0x000000061c0e7981 */ /* 0x000ee8000c1e1900 */
[----:B------:R0:W2:Y:S01]  /*0b10*/  LDG.E R13, desc[UR6][R8.64] ;  /* 0x00000006080d7981 */ /* 0x0000a2000c1e1900 */
[----:B------:R-:W-:-:S05]  /*0b20*/  IMAD.WIDE R16, R19, 0x4, R28 ;  /* 0x0000000413107825 */ /* 0x000fca00078e021c */
[----:B------:R1:W3:Y:S01]  /*0b30*/  LDG.E R15, desc[UR6][R16.64] ;  /* 0x00000006100f7981 */ /* 0x0002e2000c1e1900 */
[----:B0-----:R-:W-:-:S04]  /*0b40*/  IMAD.WIDE R8, R19, 0x4, R16 ;  /* 0x0000000413087825 */ /* 0x001fc800078e0210 */
[C---:B------:R-:W-:Y:S01]  /*0b50*/  IMAD.WIDE R22, R19.reuse, 0x4, R8 ;  /* 0x0000000413167825 */ /* 0x040fe200078e0208 */
[----:B------:R-:W-:Y:S01]  /*0b60*/  LEA R25, R24, R1, 0x2 ;  /* 0x0000000118197211 */ /* 0x000fe200078e10ff */
[----:B------:R-:W4:Y:S02]  /*0b70*/  LDG.E R8, desc[UR6][R8.64] ;  /* 0x0000000608087981 */ /* 0x000f24000c1e1900 */
[----:B------:R-:W-:-:S04]  /*0b80*/  IMAD.WIDE R10, R19, 0x4, R22 ;  /* 0x00000004130a7825 */ /* 0x000fc800078e0216 */
[C---:B------:R-:W-:Y:S01]  /*0b90*/  IMAD.WIDE R26, R19.reuse, 0x4, R10 ;  /* 0x00000004131a7825 */ /* 0x040fe200078e020a */
[----:B------:R0:W4:Y:S04]  /*0ba0*/  LDG.E R9, desc[UR6][R22.64] ;  /* 0x0000000616097981 */ /* 0x000128000c1e1900 */
[----:B------:R-:W4:Y:S04]  /*0bb0*/  LDG.E R10, desc[UR6][R10.64] ;  /* 0x000000060a0a7981 */ /* 0x000f28000c1e1900 */
[----:B------:R0:W4:Y:S04]  /*0bc0*/  LDG.E R11, desc[UR6][R26.64] ;  /* 0x000000061a0b7981 */ /* 0x000128000c1e1900 */
[----:B--2---:R-:W-:Y:S04]  /*0bd0*/  STL.64 [R25], R12 ;  /* 0x0000000c19007387 */ /* 0x004fe80000100a00 */
[----:B------:R2:W-:Y:S02]  /*0be0*/  STL.64 [R25+0x28], R12 ;  /* 0x0000280c19007387 */ /* 0x0005e40000100a00 */
[----:B--2---:R-:W-:-:S04]  /*0bf0*/  IMAD.WIDE R12, R19, 0x4, R26 ;  /* 0x00000004130c7825 */ /* 0x004fc800078e021a */
[C---:B-1----:R-:W-:Y:S01]  /*0c00*/  IMAD.WIDE R16, R19.reuse, 0x4, R12 ;  /* 0x0000000413107825 */ /* 0x042fe200078e020c */
[----:B---3--:R-:W-:Y:S04]  /*0c10*/  STL.64 [R25+0x8], R14 ;  /* 0x0000080e19007387 */ /* 0x008fe80000100a00 */
[----:B------:R1:W-:Y:S01]  /*0c20*/  STL.64 [R25+0x30], R14 ;  /* 0x0000300e19007387 */ /* 0x0003e20000100a00 */
[----:B------:R-:W-:-:S03]  /*0c30*/  IMAD.WIDE R28, R19, 0x4, R16 ;  /* 0x00000004131c7825 */ /* 0x000fc600078e0210 */
[----:B------:R-:W2:Y:S01]  /*0c40*/  LDG.E R12, desc[UR6][R12.64] ;  /* 0x000000060c0c7981 */ /* 0x000ea2000c1e1900 */
[----:B0-----:R-:W-:-:S03]  /*0c50*/  IMAD.WIDE R22, R19, 0x4, R28 ;  /* 0x0000000413167825 */ /* 0x001fc600078e021c */
[----:B-1----:R0:W3:Y:S01]  /*0c60*/  LDG.E R14, desc[UR6][R28.64] ;  /* 0x000000061c0e7981 */ /* 0x0020e2000c1e1900 */
[----:B------:R-:W-:-:S03]  /*0c70*/  IMAD.WIDE R26, R19, 0x4, R22 ;  /* 0x00000004131a7825 */ /* 0x000fc600078e0216 */
[----:B------:R1:W3:Y:S04]  /*0c80*/  LDG.E R15, desc[UR6][R22.64] ;  /* 0x00000006160f7981 */ /* 0x0002e8000c1e1900 */
[----:B------:R-:W2:Y:S01]  /*0c90*/  LDG.E R13, desc[UR6][R16.64] ;  /* 0x00000006100d7981 */ /* 0x000ea2000c1e1900 */
[----:B0-----:R-:W-:-:S04]  /*0ca0*/  IMAD.WIDE R28, R19, 0x4, R26 ;  /* 0x00000004131c7825 */ /* 0x001fc800078e021a */
[C---:B-1----:R-:W-:Y:S01]  /*0cb0*/  IMAD.WIDE R22, R19.reuse, 0x4, R28 ;  /* 0x0000000413167825 */ /* 0x042fe200078e021c */
[----:B------:R0:W2:Y:S04]  /*0cc0*/  LDG.E R16, desc[UR6][R26.64] ;  /* 0x000000061a107981 */ /* 0x0000a8000c1e1900 */
[----:B------:R-:W2:Y:S04]  /*0cd0*/  LDG.E R17, desc[UR6][R28.64] ;  /* 0x000000061c117981 */ /* 0x000ea8000c1e1900 */
[----:B------:R-:W2:Y:S01]  /*0ce0*/  LDG.E R18, desc[UR6][R22.64] ;  /* 0x0000000616127981 */ /* 0x000ea2000c1e1900 */
[----:B0-----:R-:W-:-:S05]  /*0cf0*/  IMAD.WIDE R26, R19, 0x4, R22 ;  /* 0x00000004131a7825 */ /* 0x001fca00078e0216 */
[----:B------:R-:W2:Y:S01]  /*0d00*/  LDG.E R19, desc[UR6][R26.64] ;  /* 0x000000061a137981 */ /* 0x000ea2000c1e1900 */
[----:B------:R-:W-:-:S03]  /*0d10*/  IADD3 R24, PT, PT, R24, 0x10, RZ ;  /* 0x0000001018187810 */ /* 0x000fc60007ffe0ff */
[----:B----4-:R0:W-:Y:S04]  /*0d20*/  STL.64 [R25+0x38], R8 ;  /* 0x0000380819007387 */ /* 0x0101e80000100a00 */
[----:B------:R0:W-:Y:S04]  /*0d30*/  STL.64 [R25+0x10], R8 ;  /* 0x0000100819007387 */ /* 0x0001e80000100a00 */
[----:B------:R0:W-:Y:S04]  /*0d40*/  STL.64 [R25+0x18], R10 ;  /* 0x0000180a19007387 */ /* 0x0001e80000100a00 */
[----:B------:R0:W-:Y:S01]  /*0d50*/  STL.64 [R25+0x40], R10 ;  /* 0x0000400a19007387 */ /* 0x0001e20000100a00 */
[----:B------:R-:W-:-:S03]  /*0d60*/  ISETP.NE.AND P1, PT, R24, R21, PT ;  /* 0x000000151800720c */ /* 0x000fc60003f25270 */
[----:B---3--:R0:W-:Y:S04]  /*0d70*/  STL.64 [R25+0x28], R14 ;  /* 0x0000280e19007387 */ /* 0x0081e80000100a00 */
[----:B--2---:R0:W-:Y:S04]  /*0d80*/  STL.64 [R25+0x20], R12 ;  /* 0x0000200c19007387 */ /* 0x0041e80000100a00 */
[----:B------:R0:W-:Y:S04]  /*0d90*/  STL.64 [R25+0x48], R12 ;  /* 0x0000480c19007387 */ /* 0x0001e80000100a00 */
[----:B------:R0:W-:Y:S04]  /*0da0*/  STL.64 [R25+0x50], R14 ;  /* 0x0000500e19007387 */ /* 0x0001e80000100a00 */
[----:B------:R0:W-:Y:S04]  /*0db0*/  STL.64 [R25+0x30], R16 ;  /* 0x0000301019007387 */ /* 0x0001e80000100a00 */
[----:B------:R0:W-:Y:S04]  /*0dc0*/  STL.64 [R25+0x58], R16 ;  /* 0x0000581019007387 */ /* 0x0001e80000100a00 */
[----:B------:R0:W-:Y:S04]  /*0dd0*/  STL.64 [R25+0x38], R18 ;  /* 0x0000381219007387 */ /* 0x0001e80000100a00 */
[----:B------:R0:W-:Y:S01]  /*0de0*/  STL.64 [R25+0x60], R18 ;  /* 0x0000601219007387 */ /* 0x0001e20000100a00 */
[----:B------:R-:W-:Y:S05]  /*0df0*/  @P1 BRA `(.L_x_66) ;  /* 0xfffffffc00241947 */ /* 0x000fea000383ffff */
.L_x_65:
[----:B------:R-:W-:Y:S05]  /*0e00*/  @!P2 BRA `(.L_x_60) ;  /* 0x000000040044a947 */ /* 0x000fea0003800000 */
[----:B------:R-:W-:Y:S02]  /*0e10*/  ISETP.GE.U32.AND P1, PT, R20, 0x8, PT ;  /* 0x000000081400780c */ /* 0x000fe40003f26070 */
[----:B------:R-:W-:-:S04]  /*0e20*/  LOP3.LUT R26, R7, 0x7, RZ, 0xc0, !PT ;  /* 0x00000007071a7812 */ /* 0x000fc800078ec0ff */
[----:B------:R-:W-:-:S07]  /*0e30*/  ISETP.NE.AND P2, PT, R26, RZ, PT ;  /* 0x000000ff1a00720c */ /* 0x000fce0003f45270 */
[----:B------:R-:W-:Y:S06]  /*0e40*/  @!P1 BRA `(.L_x_67) ;  /* 0x0000000000949947 */ /* 0x000fec0003800000 */
[----:B0-----:R-:W0:Y:S08]  /*0e50*/  LDC R25, c[0x0][0x41c] ;  /* 0x00010700ff197b82 */ /* 0x001e300000000800 */
[----:B------:R-:W1:Y:S01]  /*0e60*/  LDC.64 R18, c[0x0][0x380] ;  /* 0x0000e000ff127b82 */ /* 0x000e620000000a00 */
[----:B0----5:R-:W-:-:S04]  /*0e70*/  IMAD R9, R21, R25, R2 ;  /* 0x0000001915097224 */ /* 0x021fc800078e0202 */
[----:B-1----:R-:W-:-:S04]  /*0e80*/  IMAD.WIDE R18, R9, 0x4, R18 ;  /* 0x0000000409127825 */ /* 0x002fc800078e0212 */
        /* <DEDUP_REMOVED lines=10> */
[C---:B------:R-:W-:Y:S02]  /*0f30*/  IMAD.WIDE R22, R25.reuse, 0x4, R16 ;  /* 0x0000000419167825 */ /* 0x040fe400078e0210 */
[----:B------:R-:W4:Y:S02]  /*0f40*/  LDG.E R16, desc[UR6][R16.64] ;  /* 0x0000000610107981 */ /* 0x000f24000c1e1900 */
[----:B------:R-:W-:-:S02]  /*0f50*/  IMAD.WIDE R24, R25, 0x4, R22 ;  /* 0x0000000419187825 */ /* 0x000fc400078e0216 */
[----:B------:R-:W4:Y:S04]  /*0f60*/  LDG.E R22, desc[UR6][R22.64] ;  /* 0x0000000616167981 */ /* 0x000f28000c1e1900 */
[----:B------:R-:W4:Y:S01]  /*0f70*/  LDG.E R24, desc[UR6][R24.64] ;  /* 0x0000000618187981 */ /* 0x000f22000c1e1900 */
[C---:B------:R-:W-:Y:S02]  /*0f80*/  LEA R27, R21.reuse, R1, 0x2 ;  /* 0x00000001151b7211 */ /* 0x040fe400078e10ff */
[----:B------:R-:W-:-:S03]  /*0f90*/  IADD3 R21, PT, PT, R21, 0x8, RZ ;  /* 0x0000000815157810 */ /* 0x000fc60007ffe0ff */
[----:B--2---:R1:W-:Y:S04]  /*0fa0*/  STL [R27], R18 ;  /* 0x000000121b007387 */ /* 0x0043e80000100800 */
[----:B------:R1:W-:Y:S04]  /*0fb0*/  STL [R27+0x28], R18 ;  /* 0x000028121b007387 */ /* 0x0003e80000100800 */
[----:B---3--:R1:W-:Y:S04]  /*0fc0*/  STL [R27+0x4], R8 ;  /* 0x000004081b007387 */ /* 0x0083e80000100800 */
[----:B------:R1:W-:Y:S04]  /*0fd0*/  STL [R27+0x2c], R8 ;  /* 0x00002c081b007387 */ /* 0x0003e80000100800 */
[----:B----4-:R1:W-:Y:S04]  /*0fe0*/  STL [R27+0x8], R10 ;  /* 0x0000080a1b007387 */ /* 0x0103e80000100800 */
[----:B------:R1:W-:Y:S04]  /*0ff0*/  STL [R27+0x30], R10 ;  /* 0x0000300a1b007387 */ /* 0x0003e80000100800 */
        /* <DEDUP_REMOVED lines=9> */
[----:B------:R1:W-:Y:S02]  /*1090*/  STL [R27+0x44], R24 ;  /* 0x000044181b007387 */ /* 0x0003e40000100800 */
.L_x_67:
[----:B------:R-:W-:Y:S05]  /*10a0*/  @!P2 BRA `(.L_x_60) ;  /* 0x00000000009ca947 */ /* 0x000fea0003800000 */
[----:B------:R-:W-:Y:S02]  /*10b0*/  ISETP.GE.U32.AND P1, PT, R26, 0x4, PT ;  /* 0x000000041a00780c */ /* 0x000fe40003f26070 */
[----:B------:R-:W-:-:S04]  /*10c0*/  LOP3.LUT R7, R7, 0x3, RZ, 0xc0, !PT ;  /* 0x0000000307077812 */ /* 0x000fc800078ec0ff */
[----:B------:R-:W-:-:S07]  /*10d0*/  ISETP.NE.AND P2, PT, R7, RZ, PT ;  /* 0x000000ff0700720c */ /* 0x000fce0003f45270 */
[----:B------:R-:W-:Y:S06]  /*10e0*/  @!P1 BRA `(.L_x_68) ;  /* 0x0000000000549947 */ /* 0x000fec0003800000 */
[----:B0-----:R-:W0:Y:S08]  /*10f0*/  LDC R13, c[0x0][0x41c] ;  /* 0x00010700ff0d7b82 */ /* 0x001e300000000800 */
[----:B-1----:R-:W1:Y:S01]  /*1100*/  LDC.64 R8, c[0x0][0x380] ;  /* 0x0000e000ff087b82 */ /* 0x002e620000000a00 */
[----:B0----5:R-:W-:-:S04]  /*1110*/  IMAD R15, R21, R13, R2 ;  /* 0x0000000d150f7224 */ /* 0x021fc800078e0202 */
[----:B-1----:R-:W-:-:S04]  /*1120*/  IMAD.WIDE R14, R15, 0x4, R8 ;  /* 0x000000040f0e7825 */ /* 0x002fc800078e0208 */
[C---:B------:R-:W-:Y:S02]  /*1130*/  IMAD.WIDE R10, R13.reuse, 0x4, R14 ;  /* 0x000000040d0a7825 */ /* 0x040fe400078e020e */
[----:B------:R-:W2:Y:S02]  /*1140*/  LDG.E R14, desc[UR6][R14.64] ;  /* 0x000000060e0e7981 */ /* 0x000ea4000c1e1900 */
[C---:B------:R-:W-:Y:S02]  /*1150*/  IMAD.WIDE R8, R13.reuse, 0x4, R10 ;  /* 0x000000040d087825 */ /* 0x040fe400078e020a */
[----:B------:R-:W3:Y:S02]  /*1160*/  LDG.E R10, desc[UR6][R10.64] ;  /* 0x000000060a0a7981 */ /* 0x000ee4000c1e1900 */
[----:B------:R-:W-:Y:S02]  /*1170*/  IMAD.WIDE R12, R13, 0x4, R8 ;  /* 0x000000040d0c7825 */ /* 0x000fe400078e0208 */
[----:B------:R-:W4:Y:S04]  /*1180*/  LDG.E R8, desc[UR6][R8.64] ;  /* 0x0000000608087981 */ /* 0x000f28000c1e1900 */
[----:B------:R-:W4:Y:S01]  /*1190*/  LDG.E R12, desc[UR6][R12.64] ;  /* 0x000000060c0c7981 */ /* 0x000f22000c1e1900 */
[----:B------:R-:W-:-:S02]  /*11a0*/  LEA R17, R21, R1, 0x2 ;  /* 0x0000000115117211 */ /* 0x000fc400078e10ff */
        /* <DEDUP_REMOVED lines=8> */
[----:B------:R2:W-:Y:S02]  /*1230*/  STL [R17+0x34], R12 ;  /* 0x0000340c11007387 */ /* 0x0005e40000100800 */
.L_x_68:
[----:B------:R-:W-:Y:S05]  /*1240*/  @!P2 BRA `(.L_x_60) ;  /* 0x000000000034a947 */ /* 0x000fea0003800000 */
[----:B012---:R-:W0:Y:S01]  /*1250*/  LDC.64 R10, c[0x0][0x380] ;  /* 0x0000e000ff0a7b82 */ /* 0x007e220000000a00 */
[----:B------:R-:W1:Y:S01]  /*1260*/  LDCU UR5, c[0x0][0x41c] ;  /* 0x00008380ff0577ac */ /* 0x000e620008000800 */
[----:B------:R-:W-:-:S05]  /*1270*/  UMOV UR4, URZ ;  /* 0x000000ff00047c82 */ /* 0x000fca0008000000 */
.L_x_69:
[----:B-1---5:R-:W-:-:S04]  /*1280*/  IMAD R9, R21, UR5, R2 ;  /* 0x0000000515097c24 */ /* 0x022fc8000f8e0202 */
[----:B0--3--:R-:W-:-:S06]  /*1290*/  IMAD.WIDE R8, R9, 0x4, R10 ;  /* 0x0000000409087825 */ /* 0x009fcc00078e020a */
[----:B------:R-:W2:Y:S01]  /*12a0*/  LDG.E R8, desc[UR6][R8.64] ;  /* 0x0000000608087981 */ /* 0x000ea2000c1e1900 */
[C---:B------:R-:W-:Y:S01]  /*12b0*/  LEA R13, R21.reuse, R1, 0x2 ;  /* 0x00000001150d7211 */ /* 0x040fe200078e10ff */
[----:B------:R-:W-:Y:S01]  /*12c0*/  UIADD3 UR4, UPT, UPT, UR4, 0x1, URZ ;  /* 0x0000000104047890 */ /* 0x000fe2000fffe0ff */
[----:B------:R-:W-:-:S05]  /*12d0*/  IADD3 R21, PT, PT, R21, 0x1, RZ ;  /* 0x0000000115157810 */ /* 0x000fca0007ffe0ff */
[----:B------:R-:W-:Y:S01]  /*12e0*/  ISETP.NE.AND P1, PT, R7, UR4, PT ;  /* 0x0000000407007c0c */ /* 0x000fe2000bf25270 */
[----:B--2---:R3:W-:Y:S04]  /*12f0*/  STL [R13], R8 ;  /* 0x000000080d007387 */ /* 0x0047e80000100800 */
[----:B------:R3:W-:Y:S08]  /*1300*/  STL [R13+0x28], R8 ;  /* 0x000028080d007387 */ /* 0x0007f00000100800 */
[----:B------:R-:W-:Y:S05]  /*1310*/  @P1 BRA `(.L_x_69) ;  /* 0xfffffffc00d81947 */ /* 0x000fea000383ffff */
.L_x_60:
[----:B------:R-:W-:Y:S05]  /*1320*/  BSYNC.RECONVERGENT B0 ;  /* 0x0000000000007941 */ /* 0x000fea0003800200 */
.L_x_58:
[----:B------:R-:W-:Y:S08]  /*1330*/  BAR.SYNC.DEFER_BLOCKING 0x0 ;  /* 0x0000000000007b1d */ /* 0x000ff00000010000 */
[----:B------:R-:W-:Y:S08]  /*1340*/  BAR.SYNC.DEFER_BLOCKING 0x0 ;  /* 0x0000000000007b1d */ /* 0x000ff00000010000 */
[----:B------:R-:W-:Y:S06]  /*1350*/  BAR.SYNC.DEFER_BLOCKING 0x0 ;  /* 0x0000000000007b1d */ /* 0x000fec0000010000 */
[----:B------:R-:W-:Y:S05]  /*1360*/  @!P0 EXIT ;  /* 0x000000000000894d */ /* 0x000fea0003800000 */
[----:B------:R-:W4:Y:S01]  /*1370*/  LDC R23, c[0x0][0x410] ;  /* 0x00010400ff177b82 */ /* 0x000f220000000800 */
[----:B012--5:R-:W0:Y:S01]  /*1380*/  F2F.F64.F32 R10, R3 ;  /* 0x00000003000a7310 */ /* 0x027e220000201800 */
[----:B------:R-:W-:Y:S01]  /*1390*/  HFMA2 R2, -RZ, RZ, 1.9267578125, 7.5519084930419921875e-05 ;  /* 0x3fb504f3ff027431 */ /* 0x000fe200000001ff */
[C---:B---3--:R-:W-:Y:S01]  /*13a0*/  IADD3 R8, PT, PT, R6.reuse, 0x1, RZ ;  /* 0x0000000106087810 */ /* 0x048fe20007ffe0ff */
[----:B------:R-:W-:Y:S01]  /*13b0*/  HFMA2 R7, -RZ, RZ, 0, 0 ;  /* 0x00000000ff077431 */ /* 0x000fe200000001ff */
[----:B------:R-:W-:Y:S02]  /*13c0*/  ISETP.GE.U32.AND P1, PT, R6, 0x3, PT ;  /* 0x000000030600780c */ /* 0x000fe40003f26070 */
[C---:B------:R-:W-:Y:S02]  /*13d0*/  LOP3.LUT R6, R8.reuse, 0x3, RZ, 0xc0, !PT ;  /* 0x0000000308067812 */ /* 0x040fe400078ec0ff */
[----:B------:R1:W2:Y:S01]  /*13e0*/  F2F.F64.F32 R12, -R3 ;  /* 0x80000003000c7310 */ /* 0x0002a20000201800 */
[----:B------:R-:W-:-:S02]  /*13f0*/  LOP3.LUT R8, R8, 0xfffffffc, RZ, 0xc0, !PT ;  /* 0xfffffffc08087812 */ /* 0x000fc400078ec0ff */
[----:B------:R-:W-:Y:S02]  /*1400*/  MOV R25, RZ ;  /* 0x000000ff00197202 */ /* 0x000fe40000000f00 */
[----:B------:R-:W-:Y:S01]  /*1410*/  MOV R9, RZ ;  /* 0x000000ff00097202 */ /* 0x000fe20000000f00 */
[----:B0-----:R-:W-:Y:S01]  /*1420*/  DMUL R10, R10, 0.5 ;  /* 0x3fe000000a0a7828 */ /* 0x001fe20000000000 */
[----:B-1----:R-:W-:Y:S02]  /*1430*/  FSEL R3, R2, -1, !P1 ;  /* 0xbf80000002037808 */ /* 0x002fe40004800000 */
[----:B------:R-:W-:Y:S02]  /*1440*/  IADD3 R24, PT, PT, -R8, RZ, RZ ;  /* 0x000000ff08187210 */ /* 0x000fe40007ffe1ff */
[C---:B----4-:R-:W-:Y:S01]  /*1450*/  ISETP.GE.U32.AND P2, PT, R23.reuse, 0x4, PT ;  /* 0x000000041700780c */ /* 0x050fe20003f46070 */
[----:B--2---:R-:W-:Y:S01]  /*1460*/  DMUL R12, R12, 0.5 ;  /* 0x3fe000000c0c7828 */ /* 0x004fe20000000000 */
[----:B------:R-:W-:-:S02]  /*1470*/  LOP3.LUT R22, R23, 0x3, RZ, 0xc0, !PT ;  /* 0x0000000317167812 */ /* 0x000fc400078ec0ff */
[----:B------:R-:W-:Y:S02]  /*1480*/  LOP3.LUT R23, R23, 0x7ffffffc, RZ, 0xc0, !PT ;  /* 0x7ffffffc17177812 */ /* 0x000fe400078ec0ff */
[----:B------:R-:W-:-:S07]  /*1490*/  FSEL R2, R2, -1, !P2 ;  /* 0xbf80000002027808 */ /* 0x000fce0005000000 */
.L_x_89:
[----:B0-----:R-:W-:-:S05]  /*14a0*/  LEA R15, R25, R1, 0x2 ;  /* 0x00000001190f7211 */ /* 0x001fca00078e10ff */
[----:B------:R0:W5:Y:S04]  /*14b0*/  LDL R14, [R15] ;  /* 0x000000000f0e7983 */ /* 0x0001680000100800 */
[----:B------:R0:W5:Y:S01]  /*14c0*/  LDL R16, [R15+0x28] ;  /* 0x000028000f107983 */ /* 0x0001620000100800 */
[----:B------:R-:W-:Y:S01]  /*14d0*/  BSSY.RECONVERGENT B1, `(.L_x_70) ;  /* 0x0000073000017945 */ /* 0x000fe20003800200 */
[----:B------:R-:W-:Y:S02]  /*14e0*/  MOV R19, RZ ;  /* 0x000000ff00137202 */ /* 0x000fe40000000f00 */
[----:B------:R-:W-:Y:S01]  /*14f0*/  MOV R21, RZ ;  /* 0x000000ff00157202 */ /* 0x000fe20000000f00 */
[----:B------:R-:W-:Y:S06]  /*1500*/  @!P1 BRA `(.L_x_71) ;  /* 0x0000000400bc9947 */ /* 0x000fec0003800000 */
[----:B0-----:R-:W-:Y:S01]  /*1510*/  IADD3 R15, PT, PT, -R8, RZ, RZ ;  /* 0x000000ff080f7210 */ /* 0x001fe20007ffe1ff */
[----:B------:R-:W-:Y:S01]  /*1520*/  BSSY.RELIABLE B0, `(.L_x_72) ;  /* 0x000005e000007945 */ /* 0x000fe20003800100 */
[----:B------:R-:W-:Y:S01]  /*1530*/  HFMA2 R19, -RZ, RZ, 0, 0 ;  /* 0x00000000ff137431 */ /* 0x000fe200000001ff */
[----:B------:R-:W-:Y:S02]  /*1540*/  MOV R20, RZ ;  /* 0x000000ff00147202 */ /* 0x000fe40000000f00 */
[----:B------:R-:W-:Y:S02]  /*1550*/  ISETP.GE.AND P0, PT, R15, RZ, PT ;  /* 0x000000ff0f00720c */ /* 0x000fe40003f06270 */
[----:B------:R-:W-:-:S11]  /*1560*/  MOV R15, R24 ;  /* 0x00000018000f7202 */ /* 0x000fd60000000f00 */
[----:B------:R-:W-:Y:S05]  /*1570*/  @P0 BRA `(.L_x_73) ;  /* 0x0000000400600947 */ /* 0x000fea0003800000 */
[----:B------:R-:W-:Y:S01]  /*1580*/  IADD3 R17, PT, PT, -R15, RZ, RZ ;  /* 0x000000ff0f117210 */ /* 0x000fe20007ffe1ff */
[----:B------:R-:W-:Y:S01]  /*1590*/  BSSY.RECONVERGENT B2, `(.L_x_74) ;  /* 0x0000035000027945 */ /* 0x000fe20003800200 */
[----:B------:R-:W-:Y:S02]  /*15a0*/  PLOP3.LUT P0, PT, PT, PT, PT, 0x80, 0x8 ;  /* 0x000000000008781c */ /* 0x000fe40003f0f070 */
[----:B------:R-:W-:-:S13]  /*15b0*/  ISETP.GT.AND P3, PT, R17, 0xc, PT ;  /* 0x0000000c1100780c */ /* 0x000fda0003f64270 */
[----:B------:R-:W-:Y:S05]  /*15c0*/  @!P3 BRA `(.L_x_75) ;  /* 0x0000000000c4b947 */ /* 0x000fea0003800000 */
[----:B------:R-:W-:-:S13]  /*15d0*/  PLOP3.LUT P0, PT, PT, PT, PT, 0x8, 0x80 ;  /* 0x000000000080781c */ /* 0x000fda0003f0e170 */
.L_x_76:
[----:B------:R-:W-:Y:S01]  /*15e0*/  HFMA2 R17, -RZ, RZ, 1.9267578125, 7.5519084930419921875e-05 ;  /* 0x3fb504f3ff117431 */ /* 0x000fe200000001ff */
[----:B------:R-:W-:Y:S02]  /*15f0*/  ISETP.NE.AND P3, PT, R20, RZ, PT ;  /* 0x000000ff1400720c */ /* 0x000fe40003f65270 */
[----:B------:R-:W-:Y:S02]  /*1600*/  IADD3 R15, PT, PT, R15, 0x10, RZ ;  /* 0x000000100f0f7810 */ /* 0x000fe40007ffe0ff */
[----:B------:R-:W-:-:S05]  /*1610*/  FSEL R18, R17, -1, !P3 ;  /* 0xbf80000011127808 */ /* 0x000fca0005800000 */
[-C--:B-----5:R-:W-:Y:S01]  /*1620*/  FFMA R21, R14, R18.reuse, R21 ;  /* 0x000000120e157223 */ /* 0x0a0fe20000000015 */
[----:B------:R-:W-:Y:S01]  /*1630*/  FFMA R19, R16, R18, R19 ;  /* 0x0000001210137223 */ /* 0x000fe20000000013 */
[----:B------:R-:W-:Y:S02]  /*1640*/  IADD3 R18, PT, PT, R20, 0x4, RZ ;  /* 0x0000000414127810 */ /* 0x000fe40007ffe0ff */
[----:B------:R-:W-:Y:S01]  /*1650*/  FADD R21, -R14, R21 ;  /* 0x000000150e157221 */ /* 0x000fe20000000100 */
[----:B------:R-:W-:Y:S01]  /*1660*/  FADD R19, -R16, R19 ;  /* 0x0000001310137221 */ /* 0x000fe20000000100 */
[----:B------:R-:W-:Y:S02]  /*1670*/  ISETP.NE.AND P3, PT, R18, RZ, PT ;  /* 0x000000ff1200720c */ /* 0x000fe40003f65270 */
[----:B------:R-:W-:Y:S01]  /*1680*/  FADD R21, -R14, R21 ;  /* 0x000000150e157221 */ /* 0x000fe20000000100 */
[----:B------:R-:W-:Y:S01]  /*1690*/  FADD R19, -R16, R19 ;  /* 0x0000001310137221 */ /* 0x000fe20000000100 */
[----:B------:R-:W-:-:S02]  /*16a0*/  FSEL R18, R17, -1, !P3 ;  /* 0xbf80000011127808 */ /* 0x000fc40005800000 */
[----:B------:R-:W-:Y:S01]  /*16b0*/  FADD R21, -R14, R21 ;  /* 0x000000150e157221 */ /* 0x000fe20000000100 */
[----:B------:R-:W-:-:S03]  /*16c0*/  FADD R19, -R16, R19 ;  /* 0x0000001310137221 */ /* 0x000fc60000000100 */
[-C--:B------:R-:W-:Y:S01]  /*16d0*/  FFMA R21, R14, R18.reuse, R21 ;  /* 0x000000120e157223 */ /* 0x080fe20000000015 */
[----:B------:R-:W-:Y:S01]  /*16e0*/  FFMA R19, R16, R18, R19 ;  /* 0x0000001210137223 */ /* 0x000fe20000000013 */
[----:B------:R-:W-:Y:S02]  /*16f0*/  IADD3 R18, PT, PT, R20, 0x8, RZ ;  /* 0x0000000814127810 */ /* 0x000fe40007ffe0ff */
[----:B------:R-:W-:Y:S01]  /*1700*/  FADD R21, -R14, R21 ;  /* 0x000000150e157221 */ /* 0x000fe20000000100 */
[----:B------:R-:W-:Y:S01]  /*1710*/  FADD R19, -R16, R19 ;  /* 0x0000001310137221 */ /* 0x000fe20000000100 */
[----:B------:R-:W-:Y:S02]  /*1720*/  ISETP.NE.AND P3, PT, R18, RZ, PT ;  /* 0x000000ff1200720c */ /* 0x000fe40003f65270 */
[----:B------:R-:W-:Y:S01]  /*1730*/  IADD3 R18, PT, PT, R20, 0xc, RZ ;  /* 0x0000000c14127810 */ /* 0x000fe20007ffe0ff */
[----:B------:R-:W-:Y:S01]  /*1740*/  FADD R21, -R14, R21 ;  /* 0x000000150e157221 */ /* 0x000fe20000000100 */
[----:B------:R-:W-:Y:S01]  /*1750*/  FADD R19, -R16, R19 ;  /* 0x0000001310137221 */ /* 0x000fe20000000100 */
[----:B------:R-:W-:-:S02]  /*1760*/  IADD3 R20, PT, PT, R20, 0x10, RZ ;  /* 0x0000001014147810 */ /* 0x000fc40007ffe0ff */
[----:B------:R-:W-:Y:S01]  /*1770*/  ISETP.NE.AND P4, PT, R18, RZ, PT ;  /* 0x000000ff1200720c */ /* 0x000fe20003f85270 */
[----:B------:R-:W-:Y:S01]  /*1780*/  FADD R21, -R14, R21 ;  /* 0x000000150e157221 */ /* 0x000fe20000000100 */
[C---:B------:R-:W-:Y:S01]  /*1790*/  FSEL R18, R17.reuse, -1, !P3 ;  /* 0xbf80000011127808 */ /* 0x040fe20005800000 */
[----:B------:R-:W-:Y:S01]  /*17a0*/  FADD R19, -R16, R19 ;  /* 0x0000001310137221 */ /* 0x000fe20000000100 */
[----:B------:R-:W-:Y:S02]  /*17b0*/  FSEL R17, R17, -1, !P4 ;  /* 0xbf80000011117808 */ /* 0x000fe40006000000 */
[----:B------:R-:W-:Y:S01]  /*17c0*/  ISETP.GE.AND P3, PT, R15, -0xc, PT ;  /* 0xfffffff40f00780c */ /* 0x000fe20003f66270 */
[-C--:B------:R-:W-:Y:S01]  /*17d0*/  FFMA R21, R14, R18.reuse, R21 ;  /* 0x000000120e157223 */ /* 0x080fe20000000015 */
[----:B------:R-:W-:-:S03]  /*17e0*/  FFMA R19, R16, R18, R19 ;  /* 0x0000001210137223 */ /* 0x000fc60000000013 */
[----:B------:R-:W-:Y:S01]  /*17f0*/  FADD R21, -R14, R21 ;  /* 0x000000150e157221 */ /* 0x000fe20000000100 */
[----:B------:R-:W-:-:S03]  /*1800*/  FADD R19, -R16, R19 ;  /* 0x0000001310137221 */ /* 0x000fc60000000100 */
[----:B------:R-:W-:Y:S01]  /*1810*/  FADD R21, -R14, R21 ;  /* 0x000000150e157221 */ /* 0x000fe20000000100 */
[----:B------:R-:W-:-:S03]  /*1820*/  FADD R19, -R16, R19 ;  /* 0x0000001310137221 */ /* 0x000fc60000000100 */
[----:B------:R-:W-:Y:S01]  /*1830*/  FADD R21, -R14, R21 ;  /* 0x000000150e157221 */ /* 0x000fe20000000100 */
[----:B------:R-:W-:-:S03]  /*1840*/  FADD R19, -R16, R19 ;  /* 0x0000001310137221 */ /* 0x000fc60000000100 */
[-C--:B------:R-:W-:Y:S01]  /*1850*/  FFMA R21, R14, R17.reuse, R21 ;  /* 0x000000110e157223 */ /* 0x080fe20000000015 */
[----:B------:R-:W-:-:S03]  /*1860*/  FFMA R19, R16, R17, R19 ;  /* 0x0000001110137223 */ /* 0x000fc60000000013 */
[----:B------:R-:W-:Y:S01]  /*1870*/  FADD R21, -R14, R21 ;  /* 0x000000150e157221 */ /* 0x000fe20000000100 */
[----:B------:R-:W-:-:S03]  /*1880*/  FADD R19, -R16, R19 ;  /* 0x0000001310137221 */ /* 0x000fc60000000100 */
[----:B------:R-:W-:Y:S01]  /*1890*/  FADD R21, -R14, R21 ;  /* 0x000000150e157221 */ /* 0x000fe20000000100 */
[----:B------:R-:W-:-:S03]  /*18a0*/  FADD R19, -R16, R19 ;  /* 0x0000001310137221 */ /* 0x000fc60000000100 */
[----:B------:R-:W-:Y:S01]  /*18b0*/  FADD R21, -R14, R21 ;  /* 0x000000150e157221 */ /* 0x000fe20000000100 */
[----:B------:R-:W-:Y:S01]  /*18c0*/  FADD R19, -R16, R19 ;  /* 0x0000001310137221 */ /* 0x000fe20000000100 */
[----:B------:R-:W-:Y:S06]  /*18d0*/  @!P3 BRA `(.L_x_76) ;  /* 0xfffffffc0040b947 */ /* 0x000fec000383ffff */
.L_x_75:
[----:B------:R-:W-:Y:S05]  /*18e0*/  BSYNC.RECONVERGENT B2 ;  /* 0x0000000000027941 */ /* 0x000fea0003800200 */
.L_x_74:
[----:B------:R-:W-:Y:S01]  /*18f0*/  IADD3 R17, PT, PT, -R15, RZ, RZ ;  /* 0x000000ff0f117210 */ /* 0x000fe20007ffe1ff */
[----:B------:R-:W-:Y:S03]  /*1900*/  BSSY.RECONVERGENT B2, `(.L_x_77) ;  /* 0x000001c000027945 */ /* 0x000fe60003800200 */
[----:B------:R-:W-:-:S13]  /*1910*/  ISETP.GT.AND P3, PT, R17, 0x4, PT ;  /* 0x000000041100780c */ /* 0x000fda0003f64270 */
[----:B------:R-:W-:Y:S05]  /*1920*/  @!P3 BRA `(.L_x_78) ;  /* 0x000000000064b947 */ /* 0x000fea0003800000 */
[C---:B------:R-:W-:Y:S02]  /*1930*/  IADD3 R18, PT, PT, R20.reuse, 0x4, RZ ;  /* 0x0000000414127810 */ /* 0x040fe40007ffe0ff */
[----:B------:R-:W-:Y:S02]  /*1940*/  ISETP.NE.AND P0, PT, R20, RZ, PT ;  /* 0x000000ff1400720c */ /* 0x000fe40003f05270 */
[----:B------:R-:W-:Y:S02]  /*1950*/  MOV R17, 0x3fb504f3 ;  /* 0x3fb504f300117802 */ /* 0x000fe40000000f00 */
[----:B------:R-:W-:Y:S02]  /*1960*/  ISETP.NE.AND P3, PT, R18, RZ, PT ;  /* 0x000000ff1200720c */ /* 0x000fe40003f65270 */
[C---:B------:R-:W-:Y:S02]  /*1970*/  FSEL R18, R17.reuse, -1, !P0 ;  /* 0xbf80000011127808 */ /* 0x040fe40004000000 */
[----:B------:R-:W-:-:S02]  /*1980*/  FSEL R17, R17, -1, !P3 ;  /* 0xbf80000011117808 */ /* 0x000fc40005800000 */
[----:B------:R-:W-:Y:S01]  /*1990*/  PLOP3.LUT P0, PT, PT, PT, PT, 0x8, 0x80 ;  /* 0x000000000080781c */ /* 0x000fe20003f0e170 */
[-C--:B-----5:R-:W-:Y:S01]  /*19a0*/  FFMA R21, R14, R18.reuse, R21 ;  /* 0x000000120e157223 */ /* 0x0a0fe20000000015 */
[----:B------:R-:W-:Y:S01]  /*19b0*/  FFMA R19, R16, R18, R19 ;  /* 0x0000001210137223 */ /* 0x000fe20000000013 */
[----:B------:R-:W-:Y:S02]  /*19c0*/  IADD3 R15, PT, PT, R15, 0x8, RZ ;  /* 0x000000080f0f7810 */ /* 0x000fe40007ffe0ff */
[----:B------:R-:W-:Y:S01]  /*19d0*/  FADD R21, -R14, R21 ;  /* 0x000000150e157221 */ /* 0x000fe20000000100 */
[----:B------:R-:W-:Y:S01]  /*19e0*/  FADD R19, -R16, R19 ;  /* 0x0000001310137221 */ /* 0x000fe20000000100 */
[----:B------:R-:W-:Y:S02]  /*19f0*/  IADD3 R20, PT, PT, R20, 0x8, RZ ;  /* 0x0000000814147810 */ /* 0x000fe40007ffe0ff */
        /* <DEDUP_REMOVED lines=11> */
[----:B------:R-:W-:-:S07]  /*1ab0*/  FADD R19, -R16, R19 ;  /* 0x0000001310137221 */ /* 0x000fce0000000100 */
.L_x_78:
[----:B------:R-:W-:Y:S05]  /*1ac0*/  BSYNC.RECONVERGENT B2 ;  /* 0x0000000000027941 */ /* 0x000fea0003800200 */
.L_x_77:
[----:B------:R-:W-:-:S13]  /*1ad0*/  ISETP.NE.OR P0, PT, R15, RZ, P0 ;  /* 0x000000ff0f00720c */ /* 0x000fda0000705670 */
[----:B------:R-:W-:Y:S05]  /*1ae0*/  @!P0 BREAK.RELIABLE B0 ;  /* 0x0000000000008942 */ /* 0x000fea0003800100 */
[----:B------:R-:W-:Y:S05]  /*1af0*/  @!P0 BRA `(.L_x_71) ;  /* 0x0000000000408947 */ /* 0x000fea0003800000 */
.L_x_73:
[----:B------:R-:W-:Y:S05]  /*1b00*/  BSYNC.RELIABLE B0 ;  /* 0x0000000000007941 */ /* 0x000fea0003800100 */
.L_x_72:
[----:B------:R-:W-:-:S07]  /*1b10*/  HFMA2 R18, -RZ, RZ, 1.9267578125, 7.5519084930419921875e-05 ;  /* 0x3fb504f3ff127431 */ /* 0x000fce00000001ff */
.L_x_79:
[----:B------:R-:W-:Y:S02]  /*1b20*/  ISETP.NE.AND P0, PT, R20, RZ, PT ;  /* 0x000000ff1400720c */ /* 0x000fe40003f05270 */
[----:B------:R-:W-:Y:S02]  /*1b30*/  IADD3 R15, PT, PT, R15, 0x4, RZ ;  /* 0x000000040f0f7810 */ /* 0x000fe40007ffe0ff */
[----:B------:R-:W-:Y:S02]  /*1b40*/  FSEL R17, R18, -1, !P0 ;  /* 0xbf80000012117808 */ /* 0x000fe40004000000 */
[----:B------:R-:W-:Y:S02]  /*1b50*/  ISETP.NE.AND P0, PT, R15, RZ, PT ;  /* 0x000000ff0f00720c */ /* 0x000fe40003f05270 */
[----:B------:R-:W-:Y:S01]  /*1b60*/  IADD3 R20, PT, PT, R20, 0x4, RZ ;  /* 0x0000000414147810 */ /* 0x000fe20007ffe0ff */
[-C--:B-----5:R-:W-:Y:S01]  /*1b70*/  FFMA R21, R14, R17.reuse, R21 ;  /* 0x000000110e157223 */ /* 0x0a0fe20000000015 */
[----:B------:R-:W-:-:S03]  /*1b80*/  FFMA R17, R16, R17, R19 ;  /* 0x0000001110117223 */ /* 0x000fc60000000013 */
[----:B------:R-:W-:Y:S01]  /*1b90*/  FADD R21, -R14, R21 ;  /* 0x000000150e157221 */ /* 0x000fe20000000100 */
[----:B------:R-:W-:-:S03]  /*1ba0*/  FADD R17, -R16, R17 ;  /* 0x0000001110117221 */ /* 0x000fc60000000100 */
[----:B------:R-:W-:Y:S01]  /*1bb0*/  FADD R21, -R14, R21 ;  /* 0x000000150e157221 */ /* 0x000fe20000000100 */
[----:B------:R-:W-:-:S03]  /*1bc0*/  FADD R17, -R16, R17 ;  /* 0x0000001110117221 */ /* 0x000fc60000000100 */
[----:B------:R-:W-:Y:S01]  /*1bd0*/  FADD R21, -R14, R21 ;  /* 0x000000150e157221 */ /* 0x000fe20000000100 */
[----:B------:R-:W-:Y:S01]  /*1be0*/  FADD R19, -R16, R17 ;  /* 0x0000001110137221 */ /* 0x000fe20000000100 */
[----:B------:R-:W-:Y:S06]  /*1bf0*/  @P0 BRA `(.L_x_79) ;  /* 0xfffffffc00c80947 */ /* 0x000fec000383ffff */
.L_x_71:
[----:B------:R-:W-:Y:S05]  /*1c00*/  BSYNC.RECONVERGENT B1 ;  /* 0x0000000000017941 */ /* 0x000fea0003800200 */
.L_x_70:
[----:B------:R-:W-:Y:S05]  /*1c10*/  WARPSYNC.ALL ;  /* 0x0000000000007948 */ /* 0x000fea0003800000 */
[----:B------:R-:W-:Y:S01]  /*1c20*/  ISETP.NE.AND P0, PT, R6, RZ, PT ;  /* 0x000000ff0600720c */ /* 0x000fe20003f05270 */
[----:B------:R-:W-:-:S12]  /*1c30*/  BSSY.RECONVERGENT B0, `(.L_x_80) ;  /* 0x000000b000007945 */ /* 0x000fd80003800200 */
[----:B------:R-:W-:Y:S05]  /*1c40*/  @!P0 BRA `(.L_x_81) ;  /* 0x0000000000248947 */ /* 0x000fea0003800000 */
[----:B------:R-:W-:Y:S01]  /*1c50*/  ISETP.NE.AND P0, PT, R6, 0x1, PT ;  /* 0x000000010600780c */ /* 0x000fe20003f05270 */
[C---:B-----5:R-:W-:Y:S01]  /*1c60*/  FFMA R21, R3.reuse, R14, R21 ;  /* 0x0000000e03157223 */ /* 0x060fe20000000015 */
[----:B------:R-:W-:-:S11]  /*1c70*/  FFMA R19, R3, R16, R19 ;  /* 0x0000001003137223 */ /* 0x000fd60000000013 */
[----:B------:R-:W-:Y:S05]  /*1c80*/  @!P0 BRA `(.L_x_81) ;  /* 0x0000000000148947 */ /* 0x000fea0003800000 */
[----:B------:R-:W-:Y:S01]  /*1c90*/  ISETP.NE.AND P0, PT, R6, 0x2, PT ;  /* 0x000000020600780c */ /* 0x000fe20003f05270 */
[----:B------:R-:W-:Y:S01]  /*1ca0*/  FADD R21, -R14, R21 ;  /* 0x000000150e157221 */ /* 0x000fe20000000100 */
[----:B------:R-:W-:-:S11]  /*1cb0*/  FADD R19, -R16, R19 ;  /* 0x0000001310137221 */ /* 0x000fd60000000100 */
[----:B------:R-:W-:Y:S01]  /*1cc0*/  @P0 FADD R21, -R14, R21 ;  /* 0x000000150e150221 */ /* 0x000fe20000000100 */
[----:B------:R-:W-:-:S07]  /*1cd0*/  @P0 FADD R19, -R16, R19 ;  /* 0x0000001310130221 */ /* 0x000fce0000000100 */
.L_x_81:
[----:B------:R-:W-:Y:S05]  /*1ce0*/  BSYNC.RECONVERGENT B0 ;  /* 0x0000000000007941 */ /* 0x000fea0003800200 */
.L_x_80:
[----:B------:R-:W1:Y:S01]  /*1cf0*/  LDCU UR4, c[0x0][0x410] ;  /* 0x00008200ff0477ac */ /* 0x000e620008000800 */
[----:B-----5:R-:W-:Y:S01]  /*1d00*/  FADD R16, R21, R19 ;  /* 0x0000001315107221 */ /* 0x020fe20000000000 */
[----:B-1----:R-:W-:-:S09]  /*1d10*/  UISETP.GE.AND UP0, UPT, UR4, 0x1, UPT ;  /* 0x000000010400788c */ /* 0x002fd2000bf06270 */
[----:B------:R-:W-:Y:S05]  /*1d20*/  BRA.U !UP0, `(.L_x_82) ;  /* 0x0000000508d87547 */ /* 0x000fea000b800000 */
[----:B0-----:R-:W0:Y:S02]  /*1d30*/  LDC.64 R14, c[0x0][0x3d8] ;  /* 0x0000f600ff0e7b82 */ /* 0x001e240000000a00 */
[----:B0-----:R-:W-:-:S06]  /*1d40*/  IMAD.WIDE.U32 R14, R25, 0x4, R14 ;  /* 0x00000004190e7825 */ /* 0x001fcc00078e000e */
[----:B------:R-:W2:Y:S01]  /*1d50*/  LDG.E R15, desc[UR6][R14.64] ;  /* 0x000000060e0f7981 */ /* 0x000ea2000c1e1900 */
[----:B------:R-:W-:-:S04]  /*1d60*/  FMUL R16, R16, 0.5 ;  /* 0x3f00000010107820 */ /* 0x000fc80000400000 */
[----:B------:R-:W-:-:S04]  /*1d70*/  FMUL R17, R5, R16 ;  /* 0x0000001005117220 */ /* 0x000fc80000400000 */
[----:B------:R-:W-:-:S04]  /*1d80*/  FFMA R16, R4, R16, R17 ;  /* 0x0000001004107223 */ /* 0x000fc80000000011 */
[----:B--2---:R-:W-:Y:S01]  /*1d90*/  FMUL R16, R16, R15 ;  /* 0x0000000f10107220 */ /* 0x004fe20000400000 */
[----:B------:R-:W-:Y:S06]  /*1da0*/  @!P2 BRA `(.L_x_83) ;  /* 0x00000004008ca947 */ /* 0x000fec0003800000 */
[----:B------:R-:W-:Y:S01]  /*1db0*/  ISETP.GT.AND P0, PT, R23, RZ, PT ;  /* 0x000000ff1700720c */ /* 0x000fe20003f04270 */
[----:B------:R-:W-:-:S12]  /*1dc0*/  UMOV UR4, URZ ;  /* 0x000000ff00047c82 */ /* 0x000fd80008000000 */
[----:B------:R-:W-:Y:S05]  /*1dd0*/  @!P0 BRA `(.L_x_84) ;  /* 0x0000000400488947 */ /* 0x000fea0003800000 */
[----:B------:R-:W-:Y:S02]  /*1de0*/  IADD3 R14, PT, PT, R23, -UR4, RZ ;  /* 0x80000004170e7c10 */ /* 0x000fe4000fffe0ff */
[----:B------:R-:W-:Y:S02]  /*1df0*/  PLOP3.LUT P0, PT, PT, PT, PT, 0x80, 0x8 ;  /* 0x000000000008781c */ /* 0x000fe40003f0f070 */
[----:B------:R-:W-:-:S13]  /*1e00*/  ISETP.GT.AND P3, PT, R14, 0xc, PT ;  /* 0x0000000c0e00780c */ /* 0x000fda0003f64270 */
[----:B------:R-:W-:Y:S05]  /*1e10*/  @!P3 BRA `(.L_x_85) ;  /* 0x0000000000c4b947 */ /* 0x000fea0003800000 */
[----:B------:R-:W-:Y:S02]  /*1e20*/  PLOP3.LUT P0, PT, PT, PT, PT, 0x8, 0x80 ;  /* 0x000000000080781c */ /* 0x000fe40003f0e170 */
[----:B------:R-:W-:-:S11]  /*1e30*/  IADD3 R17, PT, PT, R23, -0xc, RZ ;  /* 0xfffffff417117810 */ /* 0x000fd60007ffe0ff */
.L_x_86:
[----:B------:R-:W-:Y:S01]  /*1e40*/  HFMA2 R14, -RZ, RZ, 1.9267578125, 7.5519084930419921875e-05 ;  /* 0x3fb504f3ff0e7431 */ /* 0x000fe200000001ff */
[----:B------:R-:W-:Y:S01]  /*1e50*/  ISETP.NE.AND P3, PT, RZ, UR4, PT ;  /* 0x00000004ff007c0c */ /* 0x000fe2000bf65270 */
[----:B------:R-:W-:-:S03]  /*1e60*/  UIADD3 UR5, UPT, UPT, UR4, 0x4, URZ ;  /* 0x0000000404057890 */ /* 0x000fc6000fffe0ff */
[----:B------:R-:W-:-:S03]  /*1e70*/  FSEL R15, R14, -1, !P3 ;  /* 0xbf8000000e0f7808 */ /* 0x000fc60005800000 */
[----:B------:R-:W-:Y:S01]  /*1e80*/  ISETP.NE.AND P3, PT, RZ, UR5, PT ;  /* 0x00000005ff007c0c */ /* 0x000fe2000bf65270 */
[----:B------:R-:W-:Y:S01]  /*1e90*/  UIADD3 UR5, UPT, UPT, UR4, 0x8, URZ ;  /* 0x0000000804057890 */ /* 0x000fe2000fffe0ff */
[CC--:B------:R-:W-:Y:S01]  /*1ea0*/  FFMA R9, R16.reuse, R15.reuse, R9 ;  /* 0x0000000f10097223 */ /* 0x0c0fe20000000009 */
[----:B------:R-:W-:Y:S01]  /*1eb0*/  FFMA R7, R16, R15, R7 ;  /* 0x0000000f10077223 */ /* 0x000fe20000000007 */
[----:B------:R-:W-:Y:S02]  /*1ec0*/  FSEL R15, R14, -1, !P3 ;  /* 0xbf8000000e0f7808 */ /* 0x000fe40005800000 */
[C---:B------:R-:W-:Y:S01]  /*1ed0*/  FADD R9, -R16.reuse, R9 ;  /* 0x0000000910097221 */ /* 0x040fe20000000100 */
[C---:B------:R-:W-:Y:S01]  /*1ee0*/  FADD R7, -R16.reuse, R7 ;  /* 0x0000000710077221 */ /* 0x040fe20000000100 */
[----:B------:R-:W-:Y:S01]  /*1ef0*/  ISETP.NE.AND P3, PT, RZ, UR5, PT ;  /* 0x00000005ff007c0c */ /* 0x000fe2000bf65270 */
[----:B------:R-:W-:Y:S01]  /*1f00*/  UIADD3 UR5, UPT, UPT, UR4, 0xc, URZ ;  /* 0x0000000c04057890 */ /* 0x000fe2000fffe0ff */
[C---:B------:R-:W-:Y:S01]  /*1f10*/  FADD R9, -R16.reuse, R9 ;  /* 0x0000000910097221 */ /* 0x040fe20000000100 */
[----:B------:R-:W-:Y:S01]  /*1f20*/  FADD R7, -R16, R7 ;  /* 0x0000000710077221 */ /* 0x000fe20000000100 */
[----:B------:R-:W-:-:S02]  /*1f30*/  UIADD3 UR4, UPT, UPT, UR4, 0x10, URZ ;  /* 0x0000001004047890 */ /* 0x000fc4000fffe0ff */
[C---:B------:R-:W-:Y:S01]  /*1f40*/  FADD R9, -R16.reuse, R9 ;  /* 0x0000000910097221 */ /* 0x040fe20000000100 */
[----:B------:R-:W-:-:S03]  /*1f50*/  FADD R7, -R16, R7 ;  /* 0x0000000710077221 */ /* 0x000fc60000000100 */
[CC--:B------:R-:W-:Y:S01]  /*1f60*/  FFMA R9, R16.reuse, R15.reuse, R9 ;  /* 0x0000000f10097223 */ /* 0x0c0fe20000000009 */
[----:B------:R-:W-:Y:S01]  /*1f70*/  FFMA R7, R16, R15, R7 ;  /* 0x0000000f10077223 */ /* 0x000fe20000000007 */
[----:B------:R-:W-:Y:S02]  /*1f80*/  FSEL R15, R14, -1, !P3 ;  /* 0xbf8000000e0f7808 */ /* 0x000fe40005800000 */
[C---:B------:R-:W-:Y:S01]  /*1f90*/  FADD R9, -R16.reuse, R9 ;  /* 0x0000000910097221 */ /* 0x040fe20000000100 */
[C---:B------:R-:W-:Y:S01]  /*1fa0*/  FADD R7, -R16.reuse, R7 ;  /* 0x0000000710077221 */ /* 0x040fe20000000100 */
[----:B------:R-:W-:Y:S02]  /*1fb0*/  ISETP.NE.AND P3, PT, RZ, UR5, PT ;  /* 0x00000005ff007c0c */ /* 0x000fe4000bf65270 */
[C---:B------:R-:W-:Y:S01]  /*1fc0*/  FADD R9, -R16.reuse, R9 ;  /* 0x0000000910097221 */ /* 0x040fe20000000100 */
[----:B------:R-:W-:Y:S01]  /*1fd0*/  FADD R7, -R16, R7 ;  /* 0x0000000710077221 */ /* 0x000fe20000000100 */
[----:B------:R-:W-:-:S02]  /*1fe0*/  FSEL R14, R14, -1, !P3 ;  /* 0xbf8000000e0e7808 */ /* 0x000fc40005800000 */
[C---:B------:R-:W-:Y:S01]  /*1ff0*/  FADD R9, -R16.reuse, R9 ;  /* 0x0000000910097221 */ /* 0x040fe20000000100 */
[C---:B------:R-:W-:Y:S01]  /*2000*/  FADD R7, -R16.reuse, R7 ;  /* 0x0000000710077221 */ /* 0x040fe20000000100 */
[----:B------:R-:W-:Y:S02]  /*2010*/  ISETP.LE.AND P3, PT, R17, UR4, PT ;  /* 0x0000000411007c0c */ /* 0x000fe4000bf63270 */
[CC--:B------:R-:W-:Y:S01]  /*2020*/  FFMA R9, R16.reuse, R15.reuse, R9 ;  /* 0x0000000f10097223 */ /* 0x0c0fe20000000009 */
[----:B------:R-:W-:-:S03]  /*2030*/  FFMA R7, R16, R15, R7 ;  /* 0x0000000f10077223 */ /* 0x000fc60000000007 */
[C---:B------:R-:W-:Y:S01]  /*2040*/  FADD R9, -R16.reuse, R9 ;  /* 0x0000000910097221 */ /* 0x040fe20000000100 */
[----:B------:R-:W-:-:S03]  /*2050*/  FADD R7, -R16, R7 ;  /* 0x0000000710077221 */ /* 0x000fc60000000100 */
[C---:B------:R-:W-:Y:S01]  /*2060*/  FADD R9, -R16.reuse, R9 ;  /* 0x0000000910097221 */ /* 0x040fe20000000100 */
[----:B------:R-:W-:-:S03]  /*2070*/  FADD R7, -R16, R7 ;  /* 0x0000000710077221 */ /* 0x000fc60000000100 */
[C---:B------:R-:W-:Y:S01]  /*2080*/  FADD R9, -R16.reuse, R9 ;  /* 0x0000000910097221 */ /* 0x040fe20000000100 */
[----:B------:R-:W-:-:S03]  /*2090*/  FADD R7, -R16, R7 ;  /* 0x0000000710077221 */ /* 0x000fc60000000100 */
[CC--:B------:R-:W-:Y:S01]  /*20a0*/  FFMA R9, R16.reuse, R14.reuse, R9 ;  /* 0x0000000e10097223 */ /* 0x0c0fe20000000009 */
[----:B------:R-:W-:-:S03]  /*20b0*/  FFMA R7, R16, R14, R7 ;  /* 0x0000000e10077223 */ /* 0x000fc60000000007 */
[C---:B------:R-:W-:Y:S01]  /*20c0*/  FADD R9, -R16.reuse, R9 ;  /* 0x0000000910097221 */ /* 0x040fe20000000100 */
[----:B------:R-:W-:-:S03]  /*20d0*/  FADD R7, -R16, R7 ;  /* 0x0000000710077221 */ /* 0x000fc60000000100 */
[C---:B------:R-:W-:Y:S01]  /*20e0*/  FADD R9, -R16.reuse, R9 ;  /* 0x0000000910097221 */ /* 0x040fe20000000100 */
[----:B------:R-:W-:-:S03]  /*20f0*/  FADD R7, -R16, R7 ;  /* 0x0000000710077221 */ /* 0x000fc60000000100 */
[C---:B------:R-:W-:Y:S01]  /*2100*/  FADD R9, -R16.reuse, R9 ;  /* 0x0000000910097221 */ /* 0x040fe20000000100 */
[----:B------:R-:W-:Y:S01]  /*2110*/  FADD R7, -R16, R7 ;  /* 0x0000000710077221 */ /* 0x000fe20000000100 */
[----:B------:R-:W-:Y:S06]  /*2120*/  @!P3 BRA `(.L_x_86) ;  /* 0xfffffffc0044b947 */ /* 0x000fec000383ffff */
.L_x_85:
[----:B------:R-:W-:-:S04]  /*2130*/  IADD3 R14, PT, PT, R23, -UR4, RZ ;  /* 0x80000004170e7c10 */ /* 0x000fc8000fffe0ff */
[----:B------:R-:W-:-:S13]  /*2140*/  ISETP.GT.AND P3, PT, R14, 0x4, PT ;  /* 0x000000040e00780c */ /* 0x000fda0003f64270 */
[----:B------:R-:W-:Y:S05]  /*2150*/  @!P3 BRA `(.L_x_87) ;  /* 0x000000000060b947 */ /* 0x000fea0003800000 */
[----:B------:R-:W-:Y:S01]  /*2160*/  ISETP.NE.AND P0, PT, RZ, UR4, PT ;  /* 0x00000004ff007c0c */ /* 0x000fe2000bf05270 */
[----:B------:R-:W-:Y:S01]  /*2170*/  UIADD3 UR5, UPT, UPT, UR4, 0x4, URZ ;  /* 0x0000000404057890 */ /* 0x000fe2000fffe0ff */
[----:B------:R-:W-:Y:S01]  /*2180*/  MOV R15, 0x3fb504f3 ;  /* 0x3fb504f3000f7802 */ /* 0x000fe20000000f00 */
[----:B------:R-:W-:-:S03]  /*2190*/  UIADD3 UR4, UPT, UPT, UR4, 0x8, URZ ;  /* 0x0000000804047890 */ /* 0x000fc6000fffe0ff */
[----:B------:R-:W-:Y:S02]  /*21a0*/  FSEL R14, R15, -1, !P0 ;  /* 0xbf8000000f0e7808 */ /* 0x000fe40004000000 */
[----:B------:R-:W-:-:S03]  /*21b0*/  ISETP.NE.AND P0, PT, RZ, UR5, PT ;  /* 0x00000005ff007c0c */ /* 0x000fc6000bf05270 */
[CC--:B------:R-:W-:Y:S01]  /*21c0*/  FFMA R9, R16.reuse, R14.reuse, R9 ;  /* 0x0000000e10097223 */ /* 0x0c0fe20000000009 */
[C---:B------:R-:W-:Y:S01]  /*21d0*/  FFMA R7, R16.reuse, R14, R7 ;  /* 0x0000000e10077223 */ /* 0x040fe20000000007 */
[----:B------:R-:W-:Y:S02]  /*21e0*/  FSEL R14, R15, -1, !P0 ;  /* 0xbf8000000f0e7808 */ /* 0x000fe40004000000 */
[C---:B------:R-:W-:Y:S01]  /*21f0*/  FADD R9, -R16.reuse, R9 ;  /* 0x0000000910097221 */ /* 0x040fe20000000100 */
[C---:B------:R-:W-:Y:S01]  /*2200*/  FADD R7, -R16.reuse, R7 ;  /* 0x0000000710077221 */ /* 0x040fe20000000100 */
[----:B------:R-:W-:Y:S02]  /*2210*/  PLOP3.LUT P0, PT, PT, PT, PT, 0x8, 0x80 ;  /* 0x000000000080781c */ /* 0x000fe40003f0e170 */
        /* <DEDUP_REMOVED lines=11> */
[----:B------:R-:W-:-:S07]  /*22d0*/  FADD R7, -R16, R7 ;  /* 0x0000000710077221 */ /* 0x000fce0000000100 */
.L_x_87:
[----:B------:R-:W-:-:S13]  /*22e0*/  ISETP.NE.OR P0, PT, R23, UR4, P0 ;  /* 0x0000000417007c0c */ /* 0x000fda0008705670 */
[----:B------:R-:W-:Y:S05]  /*22f0*/  @!P0 BRA `(.L_x_83) ;  /* 0x0000000000388947 */ /* 0x000fea0003800000 */
.L_x_84:
[----:B------:R-:W-:-:S07]  /*2300*/  HFMA2 R15, -RZ, RZ, 1.9267578125, 7.5519084930419921875e-05 ;  /* 0x3fb504f3ff0f7431 */ /* 0x000fce00000001ff */
.L_x_88:
[----:B------:R-:W-:Y:S01]  /*2310*/  ISETP.NE.AND P0, PT, RZ, UR4, PT ;  /* 0x00000004ff007c0c */ /* 0x000fe2000bf05270 */
[----:B------:R-:W-:-:S03]  /*2320*/  UIADD3 UR4, UPT, UPT, UR4, 0x4, URZ ;  /* 0x0000000404047890 */ /* 0x000fc6000fffe0ff */
[----:B------:R-:W-:-:S03]  /*2330*/  FSEL R14, R15, -1, !P0 ;  /* 0xbf8000000f0e7808 */ /* 0x000fc60004000000 */
[----:B------:R-:W-:Y:S02]  /*2340*/  ISETP.NE.AND P0, PT, R23, UR4, PT ;  /* 0x0000000417007c0c */ /* 0x000fe4000bf05270 */
        /* <DEDUP_REMOVED lines=8> */
[----:B------:R-:W-:Y:S06]  /*23d0*/  @P0 BRA `(.L_x_88) ;  /* 0xfffffffc00cc0947 */ /* 0x000fec000383ffff */
.L_x_83:
[----:B------:R-:W-:-:S13]  /*23e0*/  ISETP.NE.AND P0, PT, R22, RZ, PT ;  /* 0x000000ff1600720c */ /* 0x000fda0003f05270 */
[----:B------:R-:W-:Y:S05]  /*23f0*/  @!P0 BRA `(.L_x_82) ;  /* 0x0000000000248947 */ /* 0x000fea0003800000 */
[----:B------:R-:W-:Y:S01]  /*2400*/  ISETP.NE.AND P0, PT, R22, 0x1, PT ;  /* 0x000000011600780c */ /* 0x000fe20003f05270 */
[CC--:B------:R-:W-:Y:S01]  /*2410*/  FFMA R9, R2.reuse, R16.reuse, R9 ;  /* 0x0000001002097223 */ /* 0x0c0fe20000000009 */
[----:B------:R-:W-:-:S11]  /*2420*/  FFMA R7, R2, R16, R7 ;  /* 0x0000001002077223 */ /* 0x000fd60000000007 */
[----:B------:R-:W-:Y:S05]  /*2430*/  @!P0 BRA `(.L_x_82) ;  /* 0x0000000000148947 */ /* 0x000fea0003800000 */
[----:B------:R-:W-:Y:S01]  /*2440*/  ISETP.NE.AND P0, PT, R22, 0x2, PT ;  /* 0x000000021600780c */ /* 0x000fe20003f05270 */
[--C-:B------:R-:W-:Y:S01]  /*2450*/  FADD R9, R9, -R16.reuse ;  /* 0x8000001009097221 */ /* 0x100fe20000000000 */
[----:B------:R-:W-:-:S11]  /*2460*/  FADD R7, R7, -R16 ;  /* 0x8000001007077221 */ /* 0x000fd60000000000 */
[--C-:B------:R-:W-:Y:S01]  /*2470*/  @P0 FADD R9, R9, -R16.reuse ;  /* 0x8000001009090221 */ /* 0x100fe20000000000 */
[----:B------:R-:W-:-:S07]  /*2480*/  @P0 FADD R7, R7, -R16 ;  /* 0x8000001007070221 */ /* 0x000fce0000000000 */
.L_x_82:
[----:B------:R-:W1:Y:S01]  /*2490*/  F2F.F64.F32 R18, R9 ;  /* 0x0000000900127310 */ /* 0x000e620000201800 */
[----:B------:R-:W2:Y:S01]  /*24a0*/  LDCU UR4, c[0x0][0x418] ;  /* 0x00008300ff0477ac */ /* 0x000ea20008000800 */
[----:B------:R-:W3:Y:S06]  /*24b0*/  LDC.64 R16, c[0x0][0x388] ;  /* 0x0000e200ff107b82 */ /* 0x000eec0000000a00 */
[----:B0-----:R-:W0:Y:S02]  /*24c0*/  F2F.F64.F32 R14, R7 ;  /* 0x00000007000e7310 */ /* 0x001e240000201800 */
[----:B------:R-:W4:Y:S01]  /*24d0*/  LDC.64 R20, c[0x0][0x390] ;  /* 0x0000e400ff147b82 */ /* 0x000f220000000a00 */
[----:B-1----:R-:W-:Y:S01]  /*24e0*/  DMUL R18, R10, R18 ;  /* 0x000000120a127228 */ /* 0x002fe20000000000 */
[----:B--2---:R-:W-:Y:S01]  /*24f0*/  IMAD R27, R25, UR4, R0 ;  /* 0x00000004191b7c24 */ /* 0x004fe2000f8e0200 */
[----:B------:R-:W1:Y:S01]  /*2500*/  LDCU UR4, c[0x0][0x414] ;  /* 0x00008280ff0477ac */ /* 0x000e620008000800 */
[----:B0-----:R-:W-:-:S07]  /*2510*/  DMUL R14, R12, R14 ;  /* 0x0000000e0c0e7228 */ /* 0x001fce0000000000 */
[----:B------:R-:W0:Y:S01]  /*2520*/  F2F.F32.F64 R19, R18 ;  /* 0x0000001200137310 */ /* 0x000e220000301000 */
[C---:B---3--:R-:W-:Y:S01]  /*2530*/  IMAD.WIDE R16, R27.reuse, 0x4, R16 ;  /* 0x000000041b107825 */ /* 0x048fe200078e0210 */
[----:B------:R-:W-:Y:S06]  /*2540*/  BAR.SYNC.DEFER_BLOCKING 0x0 ;  /* 0x0000000000007b1d */ /* 0x000fec0000010000 */
[----:B------:R-:W2:Y:S01]  /*2550*/  F2F.F32.F64 R15, R14 ;  /* 0x0000000e000f7310 */ /* 0x000ea20000301000 */
[----:B----4-:R-:W-:Y:S01]  /*2560*/  IMAD.WIDE R20, R27, 0x4, R20 ;  /* 0x000000041b147825 */ /* 0x010fe200078e0214 */
[----:B-1----:R-:W-:-:S02]  /*2570*/  ISETP.NE.AND P0, PT, R25, UR4, PT ;  /* 0x0000000419007c0c */ /* 0x002fc4000bf05270 */
[----:B------:R-:W-:Y:S01]  /*2580*/  IADD3 R25, PT, PT, R25, 0x1, RZ ;  /* 0x0000000119197810 */ /* 0x000fe20007ffe0ff */
[----:B0-----:R0:W-:Y:S04]  /*2590*/  STG.E desc[UR6][R16.64], R19 ;  /* 0x0000001310007986 */ /* 0x0011e8000c101906 */
[----:B--2---:R0:W-:Y:S06]  /*25a0*/  STG.E desc[UR6][R20.64], R15 ;  /* 0x0000000f14007986 */ /* 0x0041ec000c101906 */
[----:B------:R-:W-:Y:S05]  /*25b0*/  @P0 BRA `(.L_x_89) ;  /* 0xffffffec00b80947 */ /* 0x000fea000383ffff */
[----:B------:R-:W-:Y:S05]  /*25c0*/  EXIT ;  /* 0x000000000000794d */ /* 0x000fea0003800000 */
.L_x_90:
        /* <DEDUP_REMOVED lines=11> */
.L_x_145:


//--------------------- .text._Z14preval_normalsPfS_S_S_S_S_S_S_S_S_S_S_PiS0_i --------------------------
	.section	.text._Z14preval_normalsPfS_S_S_S_S_S_S_S_S_S_S_PiS0_i,"ax",@progbits
	.align	128
        .global         _Z14preval_normalsPfS_S_S_S_S_S_S_S_S_S_S_PiS0_i
        .type           _Z14preval_normalsPfS_S_S_S_S_S_S_S_S_S_S_PiS0_i,@function
        .size           _Z14preval_normalsPfS_S_S_S_S_S_S_S_S_S_S_PiS0_i,(.L_x_139 - _Z14preval_normalsPfS_S_S_S_S_S_S_S_S_S_S_PiS0_i)
        .other          _Z14preval_normalsPfS_S_S_S_S_S_S_S_S_S_S_PiS0_i,@"STO_CUDA_ENTRY STV_DEFAULT"
_Z14preval_normalsPfS_S_S_S_S_S_S_S_S_S_S_PiS0_i:
.text._Z14preval_normalsPfS_S_S_S_S_S_S_S_S_S_S_PiS0_i:
[----:B------:R-:W-:Y:S01]  /*0000*/  LDC R1, c[0x0][0x37c] ;  /* 0x0000df00ff017b82 */ /* 0x000fe20000000800 */
[----:B------:R-:W0:Y:S01]  /*0010*/  S2R R4, SR_CTAID.X ;  /* 0x0000000000047919 */ /* 0x000e220000002500 */
[----:B------:R-:W0:Y:S01]  /*0020*/  LDCU UR4, c[0x0][0x360] ;  /* 0x00006c00ff0477ac */ /* 0x000e220008000800 */
[----:B------:R-:W0:Y:S01]  /*0030*/  S2R R3, SR_TID.X ;  /* 0x0000000000037919 */ /* 0x000e220000002100 */
[----:B------:R-:W1:Y:S01]  /*0040*/  LDCU UR5, c[0x0][0x3f0] ;  /* 0x00007e00ff0577ac */ /* 0x000e620008000800 */
[----:B0-----:R-:W-:-:S05]  /*0050*/  IMAD R4, R4, UR4, R3 ;  /* 0x0000000404047c24 */ /* 0x001fca000f8e0203 */
[----:B-1----:R-:W-:-:S13]  /*0060*/  ISETP.GE.AND P0, PT, R4, UR5, PT ;  /* 0x0000000504007c0c */ /* 0x002fda000bf06270 */
[----:B------:R-:W-:Y:S05]  /*0070*/  @P0 EXIT ;  /* 0x000000000000094d */ /* 0x000fea0003800000 */
[----:B------:R-:W0:Y:S01]  /*0080*/  LDC.64 R12, c[0x0][0x390] ;  /* 0x0000e400ff0c7b82 */ /* 0x000e220000000a00 */
[----:B------:R-:W1:Y:S07]  /*0090*/  LDCU.64 UR4, c[0x0][0x358] ;  /* 0x00006b00ff0477ac */ /* 0x000e6e0008000a00 */
[----:B------:R-:W2:Y:S08]  /*00a0*/  LDC.64 R18, c[0x0][0x3a0] ;  /* 0x0000e800ff127b82 */ /* 0x000eb00000000a00 */
[----:B------:R-:W3:Y:S08]  /*00b0*/  LDC.64 R16, c[0x0][0x398] ;  /* 0x0000e600ff107b82 */ /* 0x000ef00000000a00 */
[----:B------:R-:W4:Y:S01]  /*00c0*/  LDC.64 R20, c[0x0][0x3a8] ;  /* 0x0000ea00ff147b82 */ /* 0x000f220000000a00 */
[----:B0-----:R-:W-:-:S05]  /*00d0*/  IMAD.WIDE R12, R4, 0x4, R12 ;  /* 0x00000004040c7825 */ /* 0x001fca00078e020c */
[----:B-1----:R0:W4:Y:S02]  /*00e0*/  LDG.E R5, desc[UR4][R12.64] ;  /* 0x000000040c057981 */ /* 0x002124000c1e1900 */
[----:B------:R-:W1:Y:S01]  /*00f0*/  LDC.64 R10, c[0x0][0x3e8] ;  /* 0x0000fa00ff0a7b82 */ /* 0x000e620000000a00 */
[----:B--2---:R-:W-:-:S05]  /*0100*/  IMAD.WIDE R18, R4, 0x4, R18 ;  /* 0x0000000404127825 */ /* 0x004fca00078e0212 */
[----:B------:R-:W2:Y:S02]  /*0110*/  LDG.E R8, desc[UR4][R18.64] ;  /* 0x0000000412087981 */ /* 0x000ea4000c1e1900 */
[----:B------:R-:W0:Y:S01]  /*0120*/  LDC.64 R2, c[0x0][0x3e0] ;  /* 0x0000f800ff027b82 */ /* 0x000e220000000a00 */
[----:B---3--:R-:W-:-:S05]  /*0130*/  IMAD.WIDE R16, R4, 0x4, R16 ;  /* 0x0000000404107825 */ /* 0x008fca00078e0210 */
[----:B------:R-:W3:Y:S01]  /*0140*/  LDG.E R6, desc[UR4][R16.64] ;  /* 0x0000000410067981 */ /* 0x000ee2000c1e1900 */
[----:B----4-:R-:W-:-:S05]  /*0150*/  IMAD.WIDE R20, R4, 0x4, R20 ;  /* 0x0000000404147825 */ /* 0x010fca00078e0214 */
[----:B------:R-:W3:Y:S01]  /*0160*/  LDG.E R7, desc[UR4][R20.64] ;  /* 0x0000000414077981 */ /* 0x000ee2000c1e1900 */
[----:B-1----:R-:W-:-:S06]  /*0170*/  IMAD.WIDE R10, R4, 0x4, R10 ;  /* 0x00000004040a7825 */ /* 0x002fcc00078e020a */
[----:B------:R-:W4:Y:S01]  /*0180*/  LDG.E R10, desc[UR4][R10.64] ;  /* 0x000000040a0a7981 */ /* 0x000f22000c1e1900 */
[----:B0-----:R-:W-:-:S05]  /*0190*/  IMAD.WIDE R14, R4, 0x4, R2 ;  /* 0x00000004040e7825 */ /* 0x001fca00078e0202 */
[----:B------:R0:W5:Y:S01]  /*01a0*/  LDG.E R9, desc[UR4][R14.64] ;  /* 0x000000040e097981 */ /* 0x000162000c1e1900 */
[----:B------:R-:W-:Y:S01]  /*01b0*/  BSSY.RECONVERGENT B0, `(.L_x_91) ;  /* 0x000004a000007945 */ /* 0x000fe20003800200 */
[----:B------:R-:W-:Y:S01]  /*01c0*/  HFMA2 R3, -RZ, RZ, 1.875, 0 ;  /* 0x3f800000ff037431 */ /* 0x000fe200000001ff */
[----:B------:R-:W-:Y:S01]  /*01d0*/  MOV R12, 0x3f800000 ;  /* 0x3f800000000c7802 */ /* 0x000fe20000000f00 */
[----:B--2---:R-:W-:-:S05]  /*01e0*/  FADD R0, -R5, R8 ;  /* 0x0000000805007221 */ /* 0x004fca0000000100 */
[----:B------:R-:W-:Y:S01]  /*01f0*/  FSETP.NEU.AND P0, PT, R0, 1, PT ;  /* 0x3f8000000000780b */ /* 0x000fe20003f0d000 */
[----:B---3--:R-:W-:-:S05]  /*0200*/  FADD R2, -R6, R7 ;  /* 0x0000000706027221 */ /* 0x008fca0000000100 */
[----:B------:R-:W-:Y:S02]  /*0210*/  FSETP.NEU.AND P2, PT, R2, 1, PT ;  /* 0x3f8000000200780b */ /* 0x000fe40003f4d000 */
[----:B----4-:R-:W-:-:S05]  /*0220*/  ISETP.NE.AND P1, PT, R10, 0x3, PT ;  /* 0x000000030a00780c */ /* 0x010fca0003f25270 */
[----:B0-----:R-:W-:Y:S08]  /*0230*/  @!P0 BRA `(.L_x_92) ;  /* 0x0000000400048947 */ /* 0x001ff00003800000 */
[----:B------:R-:W-:-:S13]  /*0240*/  FSETP.NAN.AND P0, PT, |R0|, |R0|, PT ;  /* 0x400000000000720b */ /* 0x000fda0003f08200 */
[----:B------:R-:W-:Y:S01]  /*0250*/  @P0 FADD R12, R0, 2 ;  /* 0x40000000000c0421 */ /* 0x000fe20000000000 */
[----:B------:R-:W-:Y:S06]  /*0260*/  @P0 BRA `(.L_x_92) ;  /* 0x0000000000f80947 */ /* 0x000fec0003800000 */
[C---:B------:R-:W-:Y:S01]  /*0270*/  FMUL R11, |R0|.reuse, 16777216 ;  /* 0x4b800000000b7820 */ /* 0x040fe20000400200 */
[----:B------:R-:W-:Y:S01]  /*0280*/  FSETP.GEU.AND P0, PT, |R0|, 1.175494350822287508e-38, PT ;  /* 0x008000000000780b */ /* 0x000fe20003f0e200 */
[----:B------:R-:W-:-:S03]  /*0290*/  HFMA2 R18, -RZ, RZ, 0.771484375, 0.21533203125 ;  /* 0x3a2c32e4ff127431 */ /* 0x000fc600000001ff */
[----:B------:R-:W-:Y:S02]  /*02a0*/  FSEL R11, R11, |R0|, !P0 ;  /* 0x400000000b0b7208 */ /* 0x000fe40004000000 */
[----:B------:R-:W-:Y:S02]  /*02b0*/  FSEL R13, RZ, -24, P0 ;  /* 0xc1c00000ff0d7808 */ /* 0x000fe40000000000 */
[----:B------:R-:W-:Y:S02]  /*02c0*/  IADD3 R12, PT, PT, R11, -0x3f3504f3, RZ ;  /* 0xc0cafb0d0b0c7810 */ /* 0x000fe40007ffe0ff */
[----:B------:R-:W-:Y:S02]  /*02d0*/  FSETP.NEU.AND P0, PT, |R0|, +INF , PT ;  /* 0x7f8000000000780b */ /* 0x000fe40003f0d200 */
[----:B------:R-:W-:Y:S02]  /*02e0*/  LOP3.LUT R12, R12, 0xff800000, RZ, 0xc0, !PT ;  /* 0xff8000000c0c7812 */ /* 0x000fe400078ec0ff */
[----:B------:R-:W-:-:S02]  /*02f0*/  FSETP.NEU.AND P0, PT, R0, RZ, P0 ;  /* 0x000000ff0000720b */ /* 0x000fc4000070d000 */
[-C--:B------:R-:W-:Y:S02]  /*0300*/  IADD3 R11, PT, PT, R11, -R12.reuse, RZ ;  /* 0x8000000c0b0b7210 */ /* 0x080fe40007ffe0ff */
[----:B------:R-:W-:-:S03]  /*0310*/  I2FP.F32.S32 R12, R12 ;  /* 0x0000000c000c7245 */ /* 0x000fc60000201400 */
[C---:B------:R-:W-:Y:S01]  /*0320*/  FADD R15, R11.reuse, 1 ;  /* 0x3f8000000b0f7421 */ /* 0x040fe20000000000 */
[----:B------:R-:W-:-:S04]  /*0330*/  FADD R16, R11, -1 ;  /* 0xbf8000000b107421 */ /* 0x000fc80000000000 */
[----:B------:R-:W-:Y:S01]  /*0340*/  FADD R14, R16, R16 ;  /* 0x00000010100e7221 */ /* 0x000fe20000000000 */
[----:B------:R-:W0:Y:S03]  /*0350*/  MUFU.RCP R15, R15 ;  /* 0x0000000f000f7308 */ /* 0x000e260000001000 */
[----:B0-----:R-:W-:Y:S01]  /*0360*/  FMUL R11, R15, R14 ;  /* 0x0000000e0f0b7220 */ /* 0x001fe20000400000 */
[----:B------:R-:W-:-:S03]  /*0370*/  FFMA R14, R12, 1.1920928955078125e-07, R13 ;  /* 0x340000000c0e7823 */ /* 0x000fc6000000000d */
[----:B------:R-:W-:Y:S01]  /*0380*/  FADD R17, R16, -R11 ;  /* 0x8000000b10117221 */ /* 0x000fe20000000000 */
[CC--:B------:R-:W-:Y:S01]  /*0390*/  FMUL R13, R11.reuse, R11.reuse ;  /* 0x0000000b0b0d7220 */ /* 0x0c0fe20000400000 */
[----:B------:R-:W-:Y:S02]  /*03a0*/  FFMA R12, R11, 1.4426950216293334961, R14 ;  /* 0x3fb8aa3b0b0c7823 */ /* 0x000fe4000000000e */
[----:B------:R-:W-:Y:S01]  /*03b0*/  FADD R17, R17, R17 ;  /* 0x0000001111117221 */ /* 0x000fe20000000000 */
[C---:B------:R-:W-:Y:S01]  /*03c0*/  FFMA R18, R13.reuse, R18, 0.0032181653659790754318 ;  /* 0x3b52e7db0d127423 */ /* 0x040fe20000000012 */
[----:B------:R-:W-:Y:S02]  /*03d0*/  FADD R14, R14, -R12 ;  /* 0x8000000c0e0e7221 */ /* 0x000fe40000000000 */
[----:B------:R-:W-:Y:S01]  /*03e0*/  FFMA R16, R16, -R11, R17 ;  /* 0x8000000b10107223 */ /* 0x000fe20000000011 */
[----:B------:R-:W-:Y:S01]  /*03f0*/  FFMA R18, R13, R18, 0.018033718690276145935 ;  /* 0x3c93bb730d127423 */ /* 0x000fe20000000012 */
[----:B------:R-:W-:-:S02]  /*0400*/  FFMA R17, R11, 1.4426950216293334961, R14 ;  /* 0x3fb8aa3b0b117823 */ /* 0x000fc4000000000e */
[----:B------:R-:W-:Y:S01]  /*0410*/  FMUL R16, R15, R16 ;  /* 0x000000100f107220 */ /* 0x000fe20000400000 */
[----:B------:R-:W-:-:S03]  /*0420*/  FFMA R18, R13, R18, 0.12022458761930465698 ;  /* 0x3df6384f0d127423 */ /* 0x000fc60000000012 */
[----:B------:R-:W-:Y:S01]  /*0430*/  FFMA R14, R16, 1.4426950216293334961, R17 ;  /* 0x3fb8aa3b100e7823 */ /* 0x000fe20000000011 */
[----:B------:R-:W-:-:S03]  /*0440*/  FMUL R18, R13, R18 ;  /* 0x000000120d127220 */ /* 0x000fc60000400000 */
[----:B------:R-:W-:Y:S01]  /*0450*/  FFMA R15, R11, 1.9251366722983220825e-08, R14 ;  /* 0x32a55e340b0f7823 */ /* 0x000fe2000000000e */
[----:B------:R-:W-:-:S04]  /*0460*/  FMUL R13, R18, 3 ;  /* 0x40400000120d7820 */ /* 0x000fc80000400000 */
[----:B------:R-:W-:Y:S01]  /*0470*/  FFMA R13, R16, R13, R15 ;  /* 0x0000000d100d7223 */ /* 0x000fe2000000000f */
[----:B------:R-:W-:-:S03]  /*0480*/  MOV R16, 0x391fcb8e ;  /* 0x391fcb8e00107802 */ /* 0x000fc60000000f00 */
[----:B------:R-:W-:-:S04]  /*0490*/  FFMA R13, R11, R18, R13 ;  /* 0x000000120b0d7223 */ /* 0x000fc8000000000d */
[----:B------:R-:W-:-:S04]  /*04a0*/  FADD R11, R12, R13 ;  /* 0x0000000d0c0b7221 */ /* 0x000fc80000000000 */
[----:B------:R-:W-:Y:S01]  /*04b0*/  FMUL R14, R11, 2 ;  /* 0x400000000b0e7820 */ /* 0x000fe20000400000 */
[----:B------:R-:W-:-:S03]  /*04c0*/  FADD R12, -R12, R11 ;  /* 0x0000000b0c0c7221 */ /* 0x000fc60000000100 */
[----:B------:R-:W0:Y:S01]  /*04d0*/  FRND R15, R14 ;  /* 0x0000000e000f7307 */ /* 0x000e220000201000 */
[----:B------:R-:W-:Y:S01]  /*04e0*/  FADD R12, R13, -R12 ;  /* 0x8000000c0d0c7221 */ /* 0x000fe20000000000 */
[----:B------:R-:W-:Y:S01]  /*04f0*/  FFMA R11, R11, 2, -R14 ;  /* 0x400000000b0b7823 */ /* 0x000fe2000000080e */
[----:B------:R-:W-:-:S03]  /*0500*/  FSETP.GT.AND P4, PT, |R14|, 152, PT ;  /* 0x431800000e00780b */ /* 0x000fc60003f84200 */
[----:B------:R-:W-:Y:S02]  /*0510*/  FFMA R12, R12, 2, R11 ;  /* 0x400000000c0c7823 */ /* 0x000fe4000000000b */
[----:B------:R-:W1:Y:S01]  /*0520*/  F2I.NTZ R13, R14 ;  /* 0x0000000e000d7305 */ /* 0x000e620000203100 */
[----:B0-----:R-:W-:Y:S01]  /*0530*/  FADD R11, R14, -R15 ;  /* 0x8000000f0e0b7221 */ /* 0x001fe20000000000 */
[----:B------:R-:W-:-:S03]  /*0540*/  FSETP.GT.AND P3, PT, R15, RZ, PT ;  /* 0x000000ff0f00720b */ /* 0x000fc60003f64000 */
[----:B------:R-:W-:-:S04]  /*0550*/  FADD R11, R11, R12 ;  /* 0x0000000c0b0b7221 */ /* 0x000fc80000000000 */
[----:B------:R-:W-:-:S04]  /*0560*/  FFMA R12, R11, R16, 0.0013391353422775864601 ;  /* 0x3aaf85ed0b0c7423 */ /* 0x000fc80000000010 */
[----:B------:R-:W-:-:S04]  /*0570*/  FFMA R12, R11, R12, 0.0096188392490148544312 ;  /* 0x3c1d98560b0c7423 */ /* 0x000fc8000000000c */
[----:B------:R-:W-:-:S04]  /*0580*/  FFMA R12, R11, R12, 0.055503588169813156128 ;  /* 0x3d6357bb0b0c7423 */ /* 0x000fc8000000000c */
[C---:B------:R-:W-:Y:S01]  /*0590*/  FFMA R16, R11.reuse, R12, 0.24022644758224487305 ;  /* 0x3e75fdec0b107423 */ /* 0x040fe2000000000c */
[----:B------:R-:W-:Y:S02]  /*05a0*/  SEL R12, RZ, 0x83000000, P3 ;  /* 0x83000000ff0c7807 */ /* 0x000fe40001800000 */
[----:B------:R-:W-:Y:S01]  /*05b0*/  FSETP.GEU.AND P3, PT, R14, RZ, PT ;  /* 0x000000ff0e00720b */ /* 0x000fe20003f6e000 */
[----:B------:R-:W-:Y:S01]  /*05c0*/  FFMA R16, R11, R16, 0.69314718246459960938 ;  /* 0x3f3172180b107423 */ /* 0x000fe20000000010 */
[----:B------:R-:W-:Y:S02]  /*05d0*/  IADD3 R15, PT, PT, R12, 0x7f000000, RZ ;  /* 0x7f0000000c0f7810 */ /* 0x000fe40007ffe0ff */
[----:B-1----:R-:W-:Y:S01]  /*05e0*/  LEA R13, R13, -R12, 0x17 ;  /* 0x8000000c0d0d7211 */ /* 0x002fe200078eb8ff */
[----:B------:R-:W-:Y:S01]  /*05f0*/  FFMA R16, R11, R16, 1 ;  /* 0x3f8000000b107423 */ /* 0x000fe20000000010 */
[----:B------:R-:W-:Y:S01]  /*0600*/  @!P0 FADD R11, R0, R0 ;  /* 0x00000000000b8221 */ /* 0x000fe20000000000 */
[----:B------:R-:W-:-:S02]  /*0610*/  FSEL R12, RZ, +INF , !P3 ;  /* 0x7f800000ff0c7808 */ /* 0x000fc40005800000 */
[----:B------:R-:W-:-:S04]  /*0620*/  FMUL R16, R15, R16 ;  /* 0x000000100f107220 */ /* 0x000fc80000400000 */
[----:B------:R-:W-:Y:S01]  /*0630*/  @!P4 FMUL R12, R13, R16 ;  /* 0x000000100d0cc220 */ /* 0x000fe20000400000 */
[----:B------:R-:W-:-:S07]  /*0640*/  @!P0 LOP3.LUT R12, R11, 0x7fffffff, RZ, 0xc0, !PT ;  /* 0x7fffffff0b0c8812 */ /* 0x000fce00078ec0ff */
.L_x_92:
[----:B------:R-:W-:Y:S05]  /*0650*/  BSYNC.RECONVERGENT B0 ;  /* 0x0000000000007941 */ /* 0x000fea0003800200 */
.L_x_91:
[----:B------:R-:W-:Y:S04]  /*0660*/  BSSY.RECONVERGENT B0, `(.L_x_93) ;  /* 0x0000043000007945 */ /* 0x000fe80003800200 */
[----:B------:R-:W-:Y:S05]  /*0670*/  @!P2 BRA `(.L_x_94) ;  /* 0x000000040004a947 */ /* 0x000fea0003800000 */
[----:B------:R-:W-:-:S13]  /*0680*/  FSETP.NAN.AND P0, PT, |R2|, |R2|, PT ;  /* 0x400000020200720b */ /* 0x000fda0003f08200 */
[----:B------:R-:W-:Y:S01]  /*0690*/  @P0 FADD R3, R2, 2 ;  /* 0x4000000002030421 */ /* 0x000fe20000000000 */
[----:B------:R-:W-:Y:S06]  /*06a0*/  @P0 BRA `(.L_x_94) ;  /* 0x0000000000f80947 */ /* 0x000fec0003800000 */
[C---:B------:R-:W-:Y:S01]  /*06b0*/  FMUL R3, |R2|.reuse, 16777216 ;  /* 0x4b80000002037820 */ /* 0x040fe20000400200 */
[----:B------:R-:W-:-:S04]  /*06c0*/  FSETP.GEU.AND P0, PT, |R2|, 1.175494350822287508e-38, PT ;  /* 0x008000000200780b */ /* 0x000fc80003f0e200 */
[----:B------:R-:W-:-:S04]  /*06d0*/  FSEL R3, R3, |R2|, !P0 ;  /* 0x4000000203037208 */ /* 0x000fc80004000000 */
[----:B------:R-:W-:-:S04]  /*06e0*/  IADD3 R11, PT, PT, R3, -0x3f3504f3, RZ ;  /* 0xc0cafb0d030b7810 */ /* 0x000fc80007ffe0ff */
[----:B------:R-:W-:Y:S02]  /*06f0*/  LOP3.LUT R14, R11, 0xff800000, RZ, 0xc0, !PT ;  /* 0xff8000000b0e7812 */ /* 0x000fe400078ec0ff */
[----:B------:R-:W-:Y:S02]  /*0700*/  FSEL R11, RZ, -24, P0 ;  /* 0xc1c00000ff0b7808 */ /* 0x000fe40000000000 */
[-C--:B------:R-:W-:Y:S02]  /*0710*/  IADD3 R3, PT, PT, R3, -R14.reuse, RZ ;  /* 0x8000000e03037210 */ /* 0x080fe40007ffe0ff */
[----:B------:R-:W-:Y:S02]  /*0720*/  I2FP.F32.S32 R14, R14 ;  /* 0x0000000e000e7245 */ /* 0x000fe40000201400 */
[----:B------:R-:W-:Y:S01]  /*0730*/  FSETP.NEU.AND P0, PT, |R2|, +INF , PT ;  /* 0x7f8000000200780b */ /* 0x000fe20003f0d200 */
[C---:B------:R-:W-:Y:S01]  /*0740*/  FADD R13, R3.reuse, 1 ;  /* 0x3f800000030d7421 */ /* 0x040fe20000000000 */
[----:B------:R-:W-:Y:S01]  /*0750*/  FADD R16, R3, -1 ;  /* 0xbf80000003107421 */ /* 0x000fe20000000000 */
[----:B------:R-:W-:Y:S01]  /*0760*/  FFMA R14, R14, 1.1920928955078125e-07, R11 ;  /* 0x340000000e0e7823 */ /* 0x000fe2000000000b */
[----:B------:R-:W-:-:S02]  /*0770*/  FSETP.NEU.AND P0, PT, R2, RZ, P0 ;  /* 0x000000ff0200720b */ /* 0x000fc4000070d000 */
[----:B------:R-:W-:Y:S01]  /*0780*/  FADD R18, R16, R16 ;  /* 0x0000001010127221 */ /* 0x000fe20000000000 */
[----:B------:R-:W0:Y:S03]  /*0790*/  MUFU.RCP R13, R13 ;  /* 0x0000000d000d7308 */ /* 0x000e260000001000 */
[----:B0-----:R-:W-:Y:S01]  /*07a0*/  FMUL R3, R13, R18 ;  /* 0x000000120d037220 */ /* 0x001fe20000400000 */
[----:B------:R-:W-:-:S03]  /*07b0*/  HFMA2 R18, -RZ, RZ, 0.771484375, 0.21533203125 ;  /* 0x3a2c32e4ff127431 */ /* 0x000fc600000001ff */
[----:B------:R-:W-:Y:S01]  /*07c0*/  FADD R17, R16, -R3 ;  /* 0x8000000310117221 */ /* 0x000fe20000000000 */
[CC--:B------:R-:W-:Y:S01]  /*07d0*/  FMUL R15, R3.reuse, R3.reuse ;  /* 0x00000003030f7220 */ /* 0x0c0fe20000400000 */
[----:B------:R-:W-:Y:S02]  /*07e0*/  FFMA R11, R3, 1.4426950216293334961, R14 ;  /* 0x3fb8aa3b030b7823 */ /* 0x000fe4000000000e */
[----:B------:R-:W-:Y:S02]  /*07f0*/  FADD R17, R17, R17 ;  /* 0x0000001111117221 */ /* 0x000fe40000000000 */
[----:B------:R-:W-:Y:S01]  /*0800*/  FADD R14, R14, -R11 ;  /* 0x8000000b0e0e7221 */ /* 0x000fe20000000000 */
[----:B------:R-:W-:Y:S01]  /*0810*/  FFMA R18, R15, R18, 0.0032181653659790754318 ;  /* 0x3b52e7db0f127423 */ /* 0x000fe20000000012 */
[----:B------:R-:W-:Y:S02]  /*0820*/  FFMA R16, R16, -R3, R17 ;  /* 0x8000000310107223 */ /* 0x000fe40000000011 */
[----:B------:R-:W-:Y:S01]  /*0830*/  FFMA R17, R3, 1.4426950216293334961, R14 ;  /* 0x3fb8aa3b03117823 */ /* 0x000fe2000000000e */
[----:B------:R-:W-:Y:S01]  /*0840*/  FFMA R18, R15, R18, 0.018033718690276145935 ;  /* 0x3c93bb730f127423 */ /* 0x000fe20000000012 */
[----:B------:R-:W-:-:S03]  /*0850*/  FMUL R16, R13, R16 ;  /* 0x000000100d107220 */ /* 0x000fc60000400000 */
[----:B------:R-:W-:Y:S01]  /*0860*/  FFMA R18, R15, R18, 0.12022458761930465698 ;  /* 0x3df6384f0f127423 */ /* 0x000fe20000000012 */
[----:B------:R-:W-:-:S03]  /*0870*/  FFMA R14, R16, 1.4426950216293334961, R17 ;  /* 0x3fb8aa3b100e7823 */ /* 0x000fc60000000011 */
[----:B------:R-:W-:Y:S01]  /*0880*/  FMUL R18, R15, R18 ;  /* 0x000000120f127220 */ /* 0x000fe20000400000 */
[----:B------:R-:W-:-:S03]  /*0890*/  FFMA R15, R3, 1.9251366722983220825e-08, R14 ;  /* 0x32a55e34030f7823 */ /* 0x000fc6000000000e */
[----:B------:R-:W-:-:S04]  /*08a0*/  FMUL R13, R18, 3 ;  /* 0x40400000120d7820 */ /* 0x000fc80000400000 */
[----:B------:R-:W-:-:S04]  /*08b0*/  FFMA R13, R16, R13, R15 ;  /* 0x0000000d100d7223 */ /* 0x000fc8000000000f */
[----:B------:R-:W-:-:S04]  /*08c0*/  FFMA R18, R3, R18, R13 ;  /* 0x0000001203127223 */ /* 0x000fc8000000000d */
[----:B------:R-:W-:-:S04]  /*08d0*/  FADD R14, R11, R18 ;  /* 0x000000120b0e7221 */ /* 0x000fc80000000000 */
[----:B------:R-:W-:Y:S01]  /*08e0*/  FMUL R3, R14, 2 ;  /* 0x400000000e037820 */ /* 0x000fe20000400000 */
[----:B------:R-:W-:-:S03]  /*08f0*/  FADD R11, -R11, R14 ;  /* 0x0000000e0b0b7221 */ /* 0x000fc60000000100 */
[----:B------:R-:W0:Y:S01]  /*0900*/  FRND R16, R3 ;  /* 0x0000000300107307 */ /* 0x000e220000201000 */
[----:B------:R-:W-:Y:S01]  /*0910*/  FADD R11, R18, -R11 ;  /* 0x8000000b120b7221 */ /* 0x000fe20000000000 */
[----:B------:R-:W-:Y:S01]  /*0920*/  FFMA R14, R14, 2, -R3 ;  /* 0x400000000e0e7823 */ /* 0x000fe20000000803 */
[----:B------:R-:W-:Y:S02]  /*0930*/  MOV R18, 0x391fcb8e ;  /* 0x391fcb8e00127802 */ /* 0x000fe40000000f00 */
[----:B------:R-:W-:Y:S01]  /*0940*/  FSETP.GT.AND P3, PT, |R3|, 152, PT ;  /* 0x431800000300780b */ /* 0x000fe20003f64200 */
[----:B------:R-:W-:Y:S01]  /*0950*/  FFMA R14, R11, 2, R14 ;  /* 0x400000000b0e7823 */ /* 0x000fe2000000000e */
[----:B0-----:R-:W-:Y:S01]  /*0960*/  FADD R11, R3, -R16 ;  /* 0x80000010030b7221 */ /* 0x001fe20000000000 */
[----:B------:R-:W-:-:S03]  /*0970*/  FSETP.GT.AND P2, PT, R16, RZ, PT ;  /* 0x000000ff1000720b */ /* 0x000fc60003f44000 */
[----:B------:R-:W-:Y:S01]  /*0980*/  FADD R11, R11, R14 ;  /* 0x0000000e0b0b7221 */ /* 0x000fe20000000000 */
[----:B------:R-:W-:Y:S02]  /*0990*/  SEL R13, RZ, 0x83000000, P2 ;  /* 0x83000000ff0d7807 */ /* 0x000fe40001000000 */
[----:B------:R-:W-:Y:S01]  /*09a0*/  FSETP.GEU.AND P2, PT, R3, RZ, PT ;  /* 0x000000ff0300720b */ /* 0x000fe20003f4e000 */
[----:B------:R-:W-:Y:S01]  /*09b0*/  FFMA R14, R11, R18, 0.0013391353422775864601 ;  /* 0x3aaf85ed0b0e7423 */ /* 0x000fe20000000012 */
[----:B------:R-:W-:-:S03]  /*09c0*/  IADD3 R15, PT, PT, R13, 0x7f000000, RZ ;  /* 0x7f0000000d0f7810 */ /* 0x000fc60007ffe0ff */
[C---:B------:R-:W-:Y:S02]  /*09d0*/  FFMA R18, R11.reuse, R14, 0.0096188392490148544312 ;  /* 0x3c1d98560b127423 */ /* 0x040fe4000000000e */
[----:B------:R0:W1:Y:S02]  /*09e0*/  F2I.NTZ R14, R3 ;  /* 0x00000003000e7305 */ /* 0x0000640000203100 */
[----:B------:R-:W-:-:S04]  /*09f0*/  FFMA R18, R11, R18, 0.055503588169813156128 ;  /* 0x3d6357bb0b127423 */ /* 0x000fc80000000012 */
[----:B------:R-:W-:Y:S01]  /*0a00*/  FFMA R18, R11, R18, 0.24022644758224487305 ;  /* 0x3e75fdec0b127423 */ /* 0x000fe20000000012 */
[----:B0-----:R-:W-:-:S03]  /*0a10*/  FSEL R3, RZ, +INF , !P2 ;  /* 0x7f800000ff037808 */ /* 0x001fc60005000000 */
[----:B------:R-:W-:-:S04]  /*0a20*/  FFMA R18, R11, R18, 0.69314718246459960938 ;  /* 0x3f3172180b127423 */ /* 0x000fc80000000012 */
[----:B------:R-:W-:Y:S01]  /*0a30*/  FFMA R18, R11, R18, 1 ;  /* 0x3f8000000b127423 */ /* 0x000fe20000000012 */
[----:B-1----:R-:W-:Y:S01]  /*0a40*/  LEA R14, R14, -R13, 0x17 ;  /* 0x8000000d0e0e7211 */ /* 0x002fe200078eb8ff */
[----:B------:R-:W-:Y:S02]  /*0a50*/  @!P0 FADD R11, R2, R2 ;  /* 0x00000002020b8221 */ /* 0x000fe40000000000 */
[----:B------:R-:W-:-:S04]  /*0a60*/  FMUL R15, R15, R18 ;  /* 0x000000120f0f7220 */ /* 0x000fc80000400000 */
[----:B------:R-:W-:Y:S01]  /*0a70*/  @!P3 FMUL R3, R14, R15 ;  /* 0x0000000f0e03b220 */ /* 0x000fe20000400000 */
[----:B------:R-:W-:-:S07]  /*0a80*/  @!P0 LOP3.LUT R3, R11, 0x7fffffff, RZ, 0xc0, !PT ;  /* 0x7fffffff0b038812 */ /* 0x000fce00078ec0ff */
.L_x_94:
[----:B------:R-:W-:Y:S05]  /*0a90*/  BSYNC.RECONVERGENT B0 ;  /* 0x0000000000007941 */ /* 0x000fea0003800200 */
.L_x_93:
[----:B------:R-:W-:Y:S01]  /*0aa0*/  BSSY.RECONVERGENT B0, `(.L_x_95) ;  /* 0x000001b000007945 */ /* 0x000fe20003800200 */
[----:B------:R-:W-:-:S03]  /*0ab0*/  FADD R3, R3, R12 ;  /* 0x0000000c03037221 */ /* 0x000fc60000000000 */
[----:B------:R-:W-:Y:S05]  /*0ac0*/  @!P1 BRA `(.L_x_96) ;  /* 0x0000000000489947 */ /* 0x000fea0003800000 */
[----:B------:R-:W-:-:S13]  /*0ad0*/  ISETP.NE.AND P0, PT, R10, 0x2, PT ;  /* 0x000000020a00780c */ /* 0x000fda0003f05270 */
[----:B------:R-:W-:Y:S05]  /*0ae0*/  @!P0 BRA `(.L_x_97) ;  /* 0x0000000000248947 */ /* 0x000fea0003800000 */
[----:B------:R-:W-:-:S13]  /*0af0*/  ISETP.NE.AND P0, PT, R10, 0x1, PT ;  /* 0x000000010a00780c */ /* 0x000fda0003f05270 */
[----:B------:R-:W-:Y:S05]  /*0b00*/  @P0 BRA `(.L_x_98) ;  /* 0x0000000000500947 */ /* 0x000fea0003800000 */
[----:B------:R-:W0:Y:S08]  /*0b10*/  LDC.64 R10, c[0x0][0x3d0] ;  /* 0x0000f400ff0a7b82 */ /* 0x000e300000000a00 */
[----:B------:R-:W1:Y:S01]  /*0b20*/  LDC.64 R12, c[0x0][0x3d8] ;  /* 0x0000f600ff0c7b82 */ /* 0x000e620000000a00 */
[----:B0----5:R-:W-:-:S06]  /*0b30*/  IMAD.WIDE R10, R9, 0x4, R10 ;  /* 0x00000004090a7825 */ /* 0x021fcc00078e020a */
[----:B------:R0:W5:Y:S01]  /*0b40*/  LDG.E R10, desc[UR4][R10.64] ;  /* 0x000000040a0a7981 */ /* 0x000162000c1e1900 */
[----:B-1----:R-:W-:-:S05]  /*0b50*/  IMAD.WIDE R12, R9, 0x4, R12 ;  /* 0x00000004090c7825 */ /* 0x002fca00078e020c */
[----:B------:R0:W5:Y:S01]  /*0b60*/  LDG.E R9, desc[UR4][R12.64] ;  /* 0x000000040c097981 */ /* 0x000162000c1e1900 */
[----:B------:R-:W-:Y:S05]  /*0b70*/  BRA `(.L_x_98) ;  /* 0x0000000000347947 */ /* 0x000fea0003800000 */
.L_x_97:
[----:B------:R-:W0:Y:S08]  /*0b80*/  LDC.64 R10, c[0x0][0x3b0] ;  /* 0x0000ec00ff0a7b82 */ /* 0x000e300000000a00 */
[----:B------:R-:W1:Y:S01]  /*0b90*/  LDC.64 R12, c[0x0][0x3b8] ;  /* 0x0000ee00ff0c7b82 */ /* 0x000e620000000a00 */
[----:B0----5:R-:W-:-:S06]  /*0ba0*/  IMAD.WIDE R10, R9, 0x4, R10 ;  /* 0x00000004090a7825 */ /* 0x021fcc00078e020a */
[----:B------:R2:W5:Y:S01]  /*0bb0*/  LDG.E R10, desc[UR4][R10.64] ;  /* 0x000000040a0a7981 */ /* 0x000562000c1e1900 */
[----:B-1----:R-:W-:-:S05]  /*0bc0*/  IMAD.WIDE R12, R9, 0x4, R12 ;  /* 0x00000004090c7825 */ /* 0x002fca00078e020c */
[----:B------:R2:W5:Y:S01]  /*0bd0*/  LDG.E R9, desc[UR4][R12.64] ;  /* 0x000000040c097981 */ /* 0x000562000c1e1900 */
[----:B------:R-:W-:Y:S05]  /*0be0*/  BRA `(.L_x_98) ;  /* 0x0000000000187947 */ /* 0x000fea0003800000 */
.L_x_96:
[----:B------:R-:W0:Y:S08]  /*0bf0*/  LDC.64 R10, c[0x0][0x3c0] ;  /* 0x0000f000ff0a7b82 */ /* 0x000e300000000a00 */
[----:B------:R-:W1:Y:S01]  /*0c00*/  LDC.64 R12, c[0x0][0x3c8] ;  /* 0x0000f200ff0c7b82 */ /* 0x000e620000000a00 */
[----:B0----5:R-:W-:-:S06]  /*0c10*/  IMAD.WIDE R10, R9, 0x4, R10 ;  /* 0x00000004090a7825 */ /* 0x021fcc00078e020a */
[----:B------:R3:W5:Y:S01]  /*0c20*/  LDG.E R10, desc[UR4][R10.64] ;  /* 0x000000040a0a7981 */ /* 0x000762000c1e1900 */
[----:B-1----:R-:W-:-:S05]  /*0c30*/  IMAD.WIDE R12, R9, 0x4, R12 ;  /* 0x00000004090c7825 */ /* 0x002fca00078e020c */
[----:B------:R3:W5:Y:S02]  /*0c40*/  LDG.E R9, desc[UR4][R12.64] ;  /* 0x000000040c097981 */ /* 0x000764000c1e1900 */
.L_x_98:
[----:B------:R-:W-:Y:S05]  /*0c50*/  BSYNC.RECONVERGENT B0 ;  /* 0x0000000000007941 */ /* 0x000fea0003800200 */
.L_x_95:
[----:B0-23--:R-:W-:Y:S01]  /*0c60*/  IADD3 R11, PT, PT, R3, -0xd000000, RZ ;  /* 0xf3000000030b7810 */ /* 0x00dfe20007ffe0ff */
[----:B------:R0:W1:Y:S01]  /*0c70*/  MUFU.RSQ R14, R3 ;  /* 0x00000003000e7308 */ /* 0x0000620000001400 */
[----:B------:R-:W-:Y:S02]  /*0c80*/  BSSY.RECONVERGENT B0, `(.L_x_99) ;  /* 0x000000b000007945 */ /* 0x000fe40003800200 */
[----:B------:R-:W-:-:S13]  /*0c90*/  ISETP.GT.U32.AND P0, PT, R11, 0x727fffff, PT ;  /* 0x727fffff0b00780c */ /* 0x000fda0003f04070 */
[----:B0-----:R-:W-:Y:S05]  /*0ca0*/  @!P0 BRA `(.L_x_100) ;  /* 0x0000000000108947 */ /* 0x001fea0003800000 */
[----:B------:R-:W-:-:S07]  /*0cb0*/  MOV R16, 0xcd0 ;  /* 0x00000cd000107802 */ /* 0x000fce0000000f00 */
[----:B-1---5:R-:W-:Y:S05]  /*0cc0*/  CALL.REL.NOINC `($__internal_2_$__cuda_sm20_sqrt_rn_f32_slowpath) ;  /* 0x0000000000e07944 */ /* 0x022fea0003c00000 */
[----:B------:R-:W-:Y:S01]  /*0cd0*/  MOV R3, R11 ;  /* 0x0000000b00037202 */ /* 0x000fe20000000f00 */
[----:B------:R-:W-:Y:S06]  /*0ce0*/  BRA `(.L_x_101) ;  /* 0x0000000000107947 */ /* 0x000fec0003800000 */
.L_x_100:
[----:B-1----:R-:W-:Y:S01]  /*0cf0*/  FMUL.FTZ R12, R3, R14 ;  /* 0x0000000e030c7220 */ /* 0x002fe20000410000 */
[----:B------:R-:W-:-:S03]  /*0d00*/  FMUL.FTZ R11, R14, 0.5 ;  /* 0x3f0000000e0b7820 */ /* 0x000fc60000410000 */
[----:B------:R-:W-:-:S04]  /*0d10*/  FFMA R3, -R12, R12, R3 ;  /* 0x0000000c0c037223 */ /* 0x000fc80000000103 */
[----:B------:R-:W-:-:S07]  /*0d20*/  FFMA R3, R3, R11, R12 ;  /* 0x0000000b03037223 */ /* 0x000fce000000000c */
.L_x_101:
[----:B------:R-:W-:Y:S05]  /*0d30*/  BSYNC.RECONVERGENT B0 ;  /* 0x0000000000007941 */ /* 0x000fea0003800200 */
.L_x_99:
[----:B------:R-:W-:Y:S01]  /*0d40*/  FADD R14, R6, R7 ;  /* 0x00000007060e7221 */ /* 0x000fe20000000000 */
[----:B------:R-:W-:Y:S01]  /*0d50*/  FADD R5, R5, R8 ;  /* 0x0000000805057221 */ /* 0x000fe20000000000 */
[----:B-----5:R-:W-:Y:S01]  /*0d60*/  F2F.F64.F32 R10, R10 ;  /* 0x0000000a000a7310 */ /* 0x020fe20000201800 */
[----:B------:R-:W-:Y:S07]  /*0d70*/  BSSY.RECONVERGENT B0, `(.L_x_102) ;  /* 0x0000018000007945 */ /* 0x000fee0003800200 */
[----:B------:R-:W-:Y:S08]  /*0d80*/  F2F.F64.F32 R12, R9 ;  /* 0x00000009000c7310 */ /* 0x000ff00000201800 */
[----:B------:R-:W0:Y:S08]  /*0d90*/  F2F.F64.F32 R14, R14 ;  /* 0x0000000e000e7310 */ /* 0x000e300000201800 */
[----:B------:R-:W1:Y:S01]  /*0da0*/  F2F.F64.F32 R6, R5 ;  /* 0x0000000500067310 */ /* 0x000e620000201800 */
[----:B0-----:R-:W-:-:S02]  /*0db0*/  DFMA R12, R14, -0.5, R12 ;  /* 0xbfe000000e0c782b */ /* 0x001fc4000000000c */
[----:B-1----:R-:W-:-:S08]  /*0dc0*/  DFMA R6, R6, -0.5, R10 ;  /* 0xbfe000000606782b */ /* 0x002fd0000000000a */
[----:B------:R-:W0:Y:S08]  /*0dd0*/  F2F.F32.F64 R13, R12 ;  /* 0x0000000c000d7310 */ /* 0x000e300000301000 */
[----:B------:R-:W1:Y:S01]  /*0de0*/  F2F.F32.F64 R7, R6 ;  /* 0x0000000600077310 */ /* 0x000e620000301000 */
[----:B0-----:R-:W-:Y:S01]  /*0df0*/  FMUL R8, R0, R13 ;  /* 0x0000000d00087220 */ /* 0x001fe20000400000 */
[----:B-1----:R-:W-:-:S05]  /*0e00*/  FMUL R11, R2, R7 ;  /* 0x00000007020b7220 */ /* 0x002fca0000400000 */
[----:B------:R-:W-:-:S04]  /*0e10*/  FSETP.GEU.AND P0, PT, R8, R11, PT ;  /* 0x0000000b0800720b */ /* 0x000fc80003f0e000 */
[----:B------:R-:W-:-:S04]  /*0e20*/  FSEL R3, -R3, R3, !P0 ;  /* 0x0000000303037208 */ /* 0x000fc80004000100 */
[----:B------:R-:W0:Y:S08]  /*0e30*/  MUFU.RCP R8, R3 ;  /* 0x0000000300087308 */ /* 0x000e300000001000 */
[----:B------:R-:W1:Y:S01]  /*0e40*/  FCHK P0, -R2, R3 ;  /* 0x0000000302007302 */ /* 0x000e620000000100 */
[----:B0-----:R-:W-:-:S04]  /*0e50*/  FFMA R9, -R3, R8, 1 ;  /* 0x3f80000003097423 */ /* 0x001fc80000000108 */
[----:B------:R-:W-:-:S04]  /*0e60*/  FFMA R9, R8, R9, R8 ;  /* 0x0000000908097223 */ /* 0x000fc80000000008 */
[----:B------:R-:W-:-:S04]  /*0e70*/  FFMA R8, -R2, R9, RZ ;  /* 0x0000000902087223 */ /* 0x000fc800000001ff */
[----:B------:R-:W-:-:S04]  /*0e80*/  FFMA R5, -R3, R8, -R2 ;  /* 0x0000000803057223 */ /* 0x000fc80000000902 */
[----:B------:R-:W-:Y:S01]  /*0e90*/  FFMA R5, R9, R5, R8 ;  /* 0x0000000509057223 */ /* 0x000fe20000000008 */
[----:B-1----:R-:W-:Y:S06]  /*0ea0*/  @!P0 BRA `(.L_x_103) ;  /* 0x0000000000108947 */ /* 0x002fec0003800000 */
[----:B------:R-:W-:Y:S01]  /*0eb0*/  FADD R2, -R2, -RZ ;  /* 0x800000ff02027221 */ /* 0x000fe20000000100 */
[----:B------:R-:W-:-:S07]  /*0ec0*/  MOV R6, 0xee0 ;  /* 0x00000ee000067802 */ /* 0x000fce0000000f00 */
[----:B------:R-:W-:Y:S05]  /*0ed0*/  CALL.REL.NOINC `($__internal_3_$__cuda_sm3x_div_rn_noftz_f32_slowpath) ;  /* 0x0000000000b47944 */ /* 0x000fea0003c00000 */
[----:B------:R-:W-:-:S07]  /*0ee0*/  MOV R5, R2 ;  /* 0x0000000200057202 */ /* 0x000fce0000000f00 */
.L_x_103:
[----:B------:R-:W-:Y:S05]  /*0ef0*/  BSYNC.RECONVERGENT B0 ;  /* 0x0000000000007941 */ /* 0x000fea0003800200 */
.L_x_102:
[----:B------:R-:W0:Y:S01]  /*0f00*/  LDC.64 R6, c[0x0][0x380] ;  /* 0x0000e000ff067b82 */ /* 0x000e220000000a00 */
[----:B------:R-:W1:Y:S01]  /*0f10*/  MUFU.RCP R2, R3 ;  /* 0x0000000300027308 */ /* 0x000e620000001000 */
[----:B------:R-:W-:Y:S07]  /*0f20*/  BSSY.RECONVERGENT B0, `(.L_x_104) ;  /* 0x000000e000007945 */ /* 0x000fee0003800200 */
[----:B------:R-:W2:Y:S01]  /*0f30*/  FCHK P0, R0, R3 ;  /* 0x0000000300007302 */ /* 0x000ea20000000000 */
[----:B-1----:R-:W-:-:S04]  /*0f40*/  FFMA R9, -R3, R2, 1 ;  /* 0x3f80000003097423 */ /* 0x002fc80000000102 */
[----:B------:R-:W-:Y:S01]  /*0f50*/  FFMA R11, R2, R9, R2 ;  /* 0x00000009020b7223 */ /* 0x000fe20000000002 */
[----:B0-----:R-:W-:-:S04]  /*0f60*/  IMAD.WIDE R6, R4, 0x4, R6 ;  /* 0x0000000404067825 */ /* 0x001fc800078e0206 */
[----:B------:R-:W-:Y:S01]  /*0f70*/  FFMA R2, R0, R11, RZ ;  /* 0x0000000b00027223 */ /* 0x000fe200000000ff */
[----:B------:R0:W-:Y:S03]  /*0f80*/  STG.E desc[UR4][R6.64], R5 ;  /* 0x0000000506007986 */ /* 0x0001e6000c101904 */
[----:B------:R-:W-:-:S04]  /*0f90*/  FFMA R9, -R3, R2, R0 ;  /* 0x0000000203097223 */ /* 0x000fc80000000100 */
[----:B------:R-:W-:Y:S01]  /*0fa0*/  FFMA R9, R11, R9, R2 ;  /* 0x000000090b097223 */ /* 0x000fe20000000002 */
[----:B--2---:R-:W-:Y:S06]  /*0fb0*/  @!P0 BRA `(.L_x_105) ;  /* 0x0000000000108947 */ /* 0x004fec0003800000 */
[----:B------:R-:W-:Y:S02]  /*0fc0*/  MOV R2, R0 ;  /* 0x0000000000027202 */ /* 0x000fe40000000f00 */
[----:B0-----:R-:W-:-:S07]  /*0fd0*/  MOV R6, 0xff0 ;  /* 0x00000ff000067802 */ /* 0x001fce0000000f00 */
[----:B------:R-:W-:Y:S05]  /*0fe0*/  CALL.REL.NOINC `($__internal_3_$__cuda_sm3x_div_rn_noftz_f32_slowpath) ;  /* 0x0000000000707944 */ /* 0x000fea0003c00000 */
[----:B------:R-:W-:-:S07]  /*0ff0*/  MOV R9, R2 ;  /* 0x0000000200097202 */ /* 0x000fce0000000f00 */
.L_x_105:
[----:B------:R-:W-:Y:S05]  /*1000*/  BSYNC.RECONVERGENT B0 ;  /* 0x0000000000007941 */ /* 0x000fea0003800200 */
.L_x_104:
[----:B------:R-:W0:Y:S02]  /*1010*/  LDC.64 R2, c[0x0][0x388] ;  /* 0x0000e200ff027b82 */ /* 0x000e240000000a00 */
[----:B0-----:R-:W-:-:S05]  /*1020*/  IMAD.WIDE R4, R4, 0x4, R2 ;  /* 0x0000000404047825 */ /* 0x001fca00078e0202 */
[----:B------:R-:W-:Y:S01]  /*1030*/  STG.E desc[UR4][R4.64], R9 ;  /* 0x0000000904007986 */ /* 0x000fe2000c101904 */
[----:B------:R-:W-:Y:S05]  /*1040*/  EXIT ;  /* 0x000000000000794d */ /* 0x000fea0003800000 */
        .weak           $__internal_2_$__cuda_sm20_sqrt_rn_f32_slowpath
        .type           $__internal_2_$__cuda_sm20_sqrt_rn_f32_slowpath,@function
        .size           $__internal_2_$__cuda_sm20_sqrt_rn_f32_slowpath,($__internal_3_$__cuda_sm3x_div_rn_noftz_f32_slowpath - $__internal_2_$__cuda_sm20_sqrt_rn_f32_slowpath)
$__internal_2_$__cuda_sm20_sqrt_rn_f32_slowpath:
[----:B------:R-:W-:-:S13]  /*1050*/  LOP3.LUT P0, RZ, R3, 0x7fffffff, RZ, 0xc0, !PT ;  /* 0x7fffffff03ff7812 */ /* 0x000fda000780c0ff */
[----:B------:R-:W-:Y:S01]  /*1060*/  @!P0 MOV R11, R3 ;  /* 0x00000003000b8202 */ /* 0x000fe20000000f00 */
[----:B------:R-:W-:Y:S06]  /*1070*/  @!P0 BRA `(.L_x_106) ;  /* 0x0000000000408947 */ /* 0x000fec0003800000 */
[----:B------:R-:W-:-:S13]  /*1080*/  FSETP.GEU.FTZ.AND P0, PT, R3, RZ, PT ;  /* 0x000000ff0300720b */ /* 0x000fda0003f1e000 */
[----:B------:R-:W-:Y:S01]  /*1090*/  @!P0 MOV R11, 0x7fffffff ;  /* 0x7fffffff000b8802 */ /* 0x000fe20000000f00 */
[----:B------:R-:W-:Y:S06]  /*10a0*/  @!P0 BRA `(.L_x_106) ;  /* 0x0000000000348947 */ /* 0x000fec0003800000 */
[----:B------:R-:W-:-:S13]  /*10b0*/  FSETP.GTU.FTZ.AND P0, PT, |R3|, +INF , PT ;  /* 0x7f8000000300780b */ /* 0x000fda0003f1c200 */
[----:B------:R-:W-:Y:S01]  /*10c0*/  @P0 FADD.FTZ R11, R3, 1 ;  /* 0x3f800000030b0421 */ /* 0x000fe20000010000 */
[----:B------:R-:W-:Y:S06]  /*10d0*/  @P0 BRA `(.L_x_106) ;  /* 0x0000000000280947 */ /* 0x000fec0003800000 */
[----:B------:R-:W-:-:S13]  /*10e0*/  FSETP.NEU.FTZ.AND P0, PT, |R3|, +INF , PT ;  /* 0x7f8000000300780b */ /* 0x000fda0003f1d200 */
[----:B------:R-:W-:-:S04]  /*10f0*/  @P0 FFMA R12, R3, 1.84467440737095516160e+19, RZ ;  /* 0x5f800000030c0823 */ /* 0x000fc800000000ff */
[----:B------:R-:W0:Y:S02]  /*1100*/  @P0 MUFU.RSQ R11, R12 ;  /* 0x0000000c000b0308 */ /* 0x000e240000001400 */
[----:B0-----:R-:W-:Y:S01]  /*1110*/  @P0 FMUL.FTZ R13, R12, R11 ;  /* 0x0000000b0c0d0220 */ /* 0x001fe20000410000 */
[----:B------:R-:W-:Y:S01]  /*1120*/  @P0 FMUL.FTZ R15, R11, 0.5 ;  /* 0x3f0000000b0f0820 */ /* 0x000fe20000410000 */
[----:B------:R-:W-:Y:S02]  /*1130*/  @!P0 MOV R11, R3 ;  /* 0x00000003000b8202 */ /* 0x000fe40000000f00 */
[----:B------:R-:W-:-:S04]  /*1140*/  @P0 FADD.FTZ R14, -R13, -RZ ;  /* 0x800000ff0d0e0221 */ /* 0x000fc80000010100 */
[----:B------:R-:W-:-:S04]  /*1150*/  @P0 FFMA R14, R13, R14, R12 ;  /* 0x0000000e0d0e0223 */ /* 0x000fc8000000000c */
[----:B------:R-:W-:-:S04]  /*1160*/  @P0 FFMA R14, R14, R15, R13 ;  /* 0x0000000f0e0e0223 */ /* 0x000fc8000000000d */
[----:B------:R-:W-:-:S07]  /*1170*/  @P0 FMUL.FTZ R11, R14, 2.3283064365386962891e-10 ;  /* 0x2f8000000e0b0820 */ /* 0x000fce0000410000 */
.L_x_106:
[----:B------:R-:W-:Y:S01]  /*1180*/  HFMA2 R13, -RZ, RZ, 0, 0 ;  /* 0x00000000ff0d7431 */ /* 0x000fe200000001ff */
[----:B------:R-:W-:-:S04]  /*1190*/  MOV R12, R16 ;  /* 0x00000010000c7202 */ /* 0x000fc80000000f00 */
[----:B------:R-:W-:Y:S05]  /*11a0*/  RET.REL.NODEC R12 `(_Z14preval_normalsPfS_S_S_S_S_S_S_S_S_S_S_PiS0_i) ;  /* 0xffffffec0c947950 */ /* 0x000fea0003c3ffff */
        .weak           $__internal_3_$__cuda_sm3x_div_rn_noftz_f32_slowpath
        .type           $__internal_3_$__cuda_sm3x_div_rn_noftz_f32_slowpath,@function
        .size           $__internal_3_$__cuda_sm3x_div_rn_noftz_f32_slowpath,(.L_x_139 - $__internal_3_$__cuda_sm3x_div_rn_noftz_f32_slowpath)
$__internal_3_$__cuda_sm3x_div_rn_noftz_f32_slowpath:
[----:B------:R-:W-:Y:S01]  /*11b0*/  SHF.R.U32.HI R7, RZ, 0x17, R3 ;  /* 0x00000017ff077819 */ /* 0x000fe20000011603 */
[----:B------:R-:W-:Y:S01]  /*11c0*/  BSSY.RECONVERGENT B1, `(.L_x_107) ;  /* 0x0000063000017945 */ /* 0x000fe20003800200 */
[----:B------:R-:W-:Y:S02]  /*11d0*/  SHF.R.U32.HI R5, RZ, 0x17, R2 ;  /* 0x00000017ff057819 */ /* 0x000fe40000011602 */
[----:B------:R-:W-:Y:S02]  /*11e0*/  LOP3.LUT R12, R7, 0xff, RZ, 0xc0, !PT ;  /* 0x000000ff070c7812 */ /* 0x000fe400078ec0ff */
[----:B------:R-:W-:Y:S02]  /*11f0*/  LOP3.LUT R10, R5, 0xff, RZ, 0xc0, !PT ;  /* 0x000000ff050a7812 */ /* 0x000fe400078ec0ff */
[----:B------:R-:W-:Y:S02]  /*1200*/  IADD3 R9, PT, PT, R12, -0x1, RZ ;  /* 0xffffffff0c097810 */ /* 0x000fe40007ffe0ff */
[----:B------:R-:W-:-:S02]  /*1210*/  IADD3 R8, PT, PT, R10, -0x1, RZ ;  /* 0xffffffff0a087810 */ /* 0x000fc40007ffe0ff */
[----:B------:R-:W-:Y:S02]  /*1220*/  ISETP.GT.U32.AND P0, PT, R9, 0xfd, PT ;  /* 0x000000fd0900780c */ /* 0x000fe40003f04070 */
[----:B------:R-:W-:Y:S02]  /*1230*/  MOV R5, R3 ;  /* 0x0000000300057202 */ /* 0x000fe40000000f00 */
        /* <DEDUP_REMOVED lines=26> */
.L_x_108:
[----:B------:R-:W-:Y:S01]  /*13e0*/  LEA R8, R12, 0xc0800000, 0x17 ;  /* 0xc08000000c087811 */ /* 0x000fe200078eb8ff */
[----:B------:R-:W-:Y:S03]  /*13f0*/  BSSY.RECONVERGENT B2, `(.L_x_113) ;  /* 0x0000036000027945 */ /* 0x000fe60003800200 */
[----:B------:R-:W-:Y:S02]  /*1400*/  IADD3 R8, PT, PT, -R8, R5, RZ ;  /* 0x0000000508087210 */ /* 0x000fe40007ffe1ff */
[----:B------:R-:W-:Y:S02]  /*1410*/  IADD3 R5, PT, PT, R10, -0x7f, RZ ;  /* 0xffffff810a057810 */ /* 0x000fe40007ffe0ff */
[----:B------:R0:W1:Y:S01]  /*1420*/  MUFU.RCP R9, R8 ;  /* 0x0000000800097308 */ /* 0x0000620000001000 */
[----:B------:R-:W-:Y:S02]  /*1430*/  FADD.FTZ R11, -R8, -RZ ;  /* 0x800000ff080b7221 */ /* 0x000fe40000010100 */
[C---:B------:R-:W-:Y:S01]  /*1440*/  IMAD R2, R5.reuse, -0x800000, R2 ;  /* 0xff80000005027824 */ /* 0x040fe200078e0202 */
[----:B0-----:R-:W-:-:S04]  /*1450*/  IADD3 R8, PT, PT, R5, 0x7f, -R12 ;  /* 0x0000007f05087810 */ /* 0x001fc80007ffe80c */
[----:B------:R-:W-:Y:S01]  /*1460*/  IADD3 R8, PT, PT, R8, R7, RZ ;  /* 0x0000000708087210 */ /* 0x000fe20007ffe0ff */
[----:B-1----:R-:W-:-:S04]  /*1470*/  FFMA R10, R9, R11, 1 ;  /* 0x3f800000090a7423 */ /* 0x002fc8000000000b */
        /* <DEDUP_REMOVED lines=20> */
[CCC-:B------:R-:W-:Y:S01]  /*15c0*/  FFMA.RM R8, R14.reuse, R10.reuse, R9.reuse ;  /* 0x0000000a0e087223 */ /* 0x1c0fe20000004009 */
[C---:B------:R-:W-:Y:S02]  /*15d0*/  ISETP.NE.AND P2, PT, R11.reuse, RZ, PT ;  /* 0x000000ff0b00720c */ /* 0x040fe40003f45270 */
[----:B------:R-:W-:Y:S02]  /*15e0*/  ISETP.NE.AND P1, PT, R11, RZ, PT ;  /* 0x000000ff0b00720c */ /* 0x000fe40003f25270 */
[----:B------:R-:W-:Y:S01]  /*15f0*/  LOP3.LUT R7, R5, 0x7fffff, RZ, 0xc0, !PT ;  /* 0x007fffff05077812 */ /* 0x000fe200078ec0ff */
[----:B------:R-:W-:Y:S01]  /*1600*/  FFMA.RP R5, R14, R10, R9 ;  /* 0x0000000a0e057223 */ /* 0x000fe20000008009 */
[----:B------:R-:W-:Y:S02]  /*1610*/  IADD3 R10, PT, PT, R11, 0x20, RZ ;  /* 0x000000200b0a7810 */ /* 0x000fe40007ffe0ff */
[----:B------:R-:W-:-:S02]  /*1620*/  LOP3.LUT R7, R7, 0x800000, RZ, 0xfc, !PT ;  /* 0x0080000007077812 */ /* 0x000fc400078efcff */
        /* <DEDUP_REMOVED lines=14> */
.L_x_115:
[----:B------:R-:W-:-:S04]  /*1710*/  LOP3.LUT R2, R2, 0x80000000, RZ, 0xc0, !PT ;  /* 0x8000000002027812 */ /* 0x000fc800078ec0ff */
[----:B------:R-:W-:Y:S01]  /*1720*/  LOP3.LUT R2, R2, 0x7f800000, RZ, 0xfc, !PT ;  /* 0x7f80000002027812 */ /* 0x000fe200078efcff */
[----:B------:R-:W-:Y:S06]  /*1730*/  BRA `(.L_x_116) ;  /* 0x0000000000047947 */ /* 0x000fec0003800000 */
.L_x_114:
[----:B------:R-:W-:-:S07]  /*1740*/  LEA R2, R8, R2, 0x17 ;  /* 0x0000000208027211 */ /* 0x000fce00078eb8ff */
.L_x_116:
[----:B------:R-:W-:Y:S05]  /*1750*/  BSYNC.RECONVERGENT B2 ;  /* 0x0000000000027941 */ /* 0x000fea0003800200 */
.L_x_113:
[----:B------:R-:W-:Y:S05]  /*1760*/  BRA `(.L_x_117) ;  /* 0x0000000000207947 */ /* 0x000fea0003800000 */
.L_x_112:
[----:B------:R-:W-:-:S04]  /*1770*/  LOP3.LUT R2, R5, 0x80000000, R2, 0x48, !PT ;  /* 0x8000000005027812 */ /* 0x000fc800078e4802 */
[----:B------:R-:W-:Y:S01]  /*1780*/  LOP3.LUT R2, R2, 0x7f800000, RZ, 0xfc, !PT ;  /* 0x7f80000002027812 */ /* 0x000fe200078efcff */
[----:B------:R-:W-:Y:S06]  /*1790*/  BRA `(.L_x_117) ;  /* 0x0000000000147947 */ /* 0x000fec0003800000 */
.L_x_111:
[----:B------:R-:W-:Y:S01]  /*17a0*/  LOP3.LUT R2, R5, 0x80000000, R2, 0x48, !PT ;  /* 0x8000000005027812 */ /* 0x000fe200078e4802 */
[----:B------:R-:W-:Y:S06]  /*17b0*/  BRA `(.L_x_117) ;  /* 0x00000000000c7947 */ /* 0x000fec0003800000 */
.L_x_110:
[----:B------:R-:W0:Y:S01]  /*17c0*/  MUFU.RSQ R2, -QNAN ;  /* 0xffc0000000027908 */ /* 0x000e220000001400 */
[----:B------:R-:W-:Y:S05]  /*17d0*/  BRA `(.L_x_117) ;  /* 0x0000000000047947 */ /* 0x000fea0003800000 */
.L_x_109:
[----:B------:R-:W-:-:S07]  /*17e0*/  FADD.FTZ R2, R2, R3 ;  /* 0x0000000302027221 */ /* 0x000fce0000010000 */
.L_x_117:
[----:B------:R-:W-:Y:S05]  /*17f0*/  BSYNC.RECONVERGENT B1 ;  /* 0x0000000000017941 */ /* 0x000fea0003800200 */
.L_x_107:
[----:B------:R-:W-:-:S04]  /*1800*/  HFMA2 R7, -RZ, RZ, 0, 0 ;  /* 0x00000000ff077431 */ /* 0x000fc800000001ff */
[----:B0-----:R-:W-:Y:S05]  /*1810*/  RET.REL.NODEC R6 `(_Z14preval_normalsPfS_S_S_S_S_S_S_S_S_S_S_PiS0_i) ;  /* 0xffffffe406f87950 */ /* 0x001fea0003c3ffff */
.L_x_118:
        /* <DEDUP_REMOVED lines=14> */
.L_x_139:


//--------------------- .text._Z15preval_jacobianPfS_S_S_S_S_S_i --------------------------
	.section	.text._Z15preval_jacobianPfS_S_S_S_S_S_i,"ax",@progbits
	.align	128
        .global         _Z15preval_jacobianPfS_S_S_S_S_S_i
        .type           _Z15preval_jacobianPfS_S_S_S_S_S_i,@function
        .size           _Z15preval_jacobianPfS_S_S_S_S_S_i,(.L_x_147 - _Z15preval_jacobianPfS_S_S_S_S_S_i)
        .other          _Z15preval_jacobianPfS_S_S_S_S_S_i,@"STO_CUDA_ENTRY STV_DEFAULT"
_Z15preval_jacobianPfS_S_S_S_S_S_i:
.text._Z15preval_jacobianPfS_S_S_S_S_S_i:
        /* <DEDUP_REMOVED lines=13> */
[----:B0-----:R-:W-:-:S06]  /*00d0*/  IMAD.WIDE R4, R0, 0x4, R4 ;  /* 0x0000000400047825 */ /* 0x001fcc00078e0204 */
[----:B-1----:R-:W5:Y:S01]  /*00e0*/  LDG.E R4, desc[UR4][R4.64] ;  /* 0x0000000404047981 */ /* 0x002f62000c1e1900 */
[----:B------:R-:W0:Y:S01]  /*00f0*/  LDC.64 R8, c[0x0][0x398] ;  /* 0x0000e600ff087b82 */ /* 0x000e220000000a00 */
[----:B--2---:R-:W-:-:S06]  /*0100*/  IMAD.WIDE R12, R0, 0x4, R12 ;  /* 0x00000004000c7825 */ /* 0x004fcc00078e020c */
[----:B------:R-:W5:Y:S01]  /*0110*/  LDG.E R13, desc[UR4][R12.64] ;  /* 0x000000040c0d7981 */ /* 0x000f62000c1e1900 */
[----:B------:R-:W1:Y:S01]  /*0120*/  LDC.64 R2, c[0x0][0x3b0] ;  /* 0x0000ec00ff027b82 */ /* 0x000e620000000a00 */
[----:B---3--:R-:W-:-:S06]  /*0130*/  IMAD.WIDE R6, R0, 0x4, R6 ;  /* 0x0000000400067825 */ /* 0x008fcc00078e0206 */
[----:B------:R-:W2:Y:S01]  /*0140*/  LDG.E R6, desc[UR4][R6.64] ;  /* 0x0000000406067981 */ /* 0x000ea2000c1e1900 */
[C---:B----4-:R-:W-:Y:S01]  /*0150*/  IMAD.WIDE R10, R0.reuse, 0x4, R10 ;  /* 0x00000004000a7825 */ /* 0x050fe200078e020a */
[----:B------:R-:W3:Y:S05]  /*0160*/  LDC.64 R14, c[0x0][0x380] ;  /* 0x0000e000ff0e7b82 */ /* 0x000eea0000000a00 */
[----:B------:R-:W2:Y:S01]  /*0170*/  LDG.E R11, desc[UR4][R10.64] ;  /* 0x000000040a0b7981 */ /* 0x000ea2000c1e1900 */
[----:B0-----:R-:W-:-:S06]  /*0180*/  IMAD.WIDE R8, R0, 0x4, R8 ;  /* 0x0000000400087825 */ /* 0x001fcc00078e0208 */
[----:B------:R-:W4:Y:S01]  /*0190*/  LDG.E R9, desc[UR4][R8.64] ;  /* 0x0000000408097981 */ /* 0x000f22000c1e1900 */
[----:B-1----:R-:W-:-:S06]  /*01a0*/  IMAD.WIDE R2, R0, 0x4, R2 ;  /* 0x0000000400027825 */ /* 0x002fcc00078e0202 */
[----:B------:R-:W3:Y:S01]  /*01b0*/  LDG.E R3, desc[UR4][R2.64] ;  /* 0x0000000402037981 */ /* 0x000ee2000c1e1900 */
[----:B-----5:R-:W-:Y:S01]  /*01c0*/  FADD R17, -R4, R13 ;  /* 0x0000000d04117221 */ /* 0x020fe20000000100 */
[----:B--2---:R-:W-:-:S04]  /*01d0*/  FADD R18, -R6, R11 ;  /* 0x0000000b06127221 */ /* 0x004fc80000000100 */
[----:B------:R-:W-:Y:S01]  /*01e0*/  FMUL R17, R17, R18 ;  /* 0x0000001211117220 */ /* 0x000fe20000400000 */
[----:B----4-:R-:W-:Y:S01]  /*01f0*/  FADD R16, -R4, R9 ;  /* 0x0000000904107221 */ /* 0x010fe20000000100 */
[----:B---3--:R-:W-:-:S04]  /*0200*/  IMAD.WIDE R4, R0, 0x4, R14 ;  /* 0x0000000400047825 */ /* 0x008fc800078e020e */
[----:B------:R-:W-:-:S04]  /*0210*/  FADD R7, -R6, R3 ;  /* 0x0000000306077221 */ /* 0x000fc80000000100 */
[----:B------:R-:W-:-:S05]  /*0220*/  FFMA R7, R16, R7, -R17 ;  /* 0x0000000710077223 */ /* 0x000fca0000000811 */
[----:B------:R-:W-:Y:S01]  /*0230*/  STG.E desc[UR4][R4.64], R7 ;  /* 0x0000000704007986 */ /* 0x000fe2000c101904 */
[----:B------:R-:W-:Y:S05]  /*0240*/  EXIT ;  /* 0x000000000000794d */ /* 0x000fea0003800000 */
.L_x_119:
        /* <DEDUP_REMOVED lines=11> */
.L_x_147:


//--------------------- .text._Z18preval_side_lengthPfS_S_S_S_i --------------------------
	.section	.text._Z18preval_side_lengthPfS_S_S_S_i,"ax",@progbits
	.align	128
        .global         _Z18preval_side_lengthPfS_S_S_S_i
        .type           _Z18preval_side_lengthPfS_S_S_S_i,@function
        .size           _Z18preval_side_lengthPfS_S_S_S_i,(.L_x_140 - _Z18preval_side_lengthPfS_S_S_S_i)
        .other          _Z18preval_side_lengthPfS_S_S_S_i,@"STO_CUDA_ENTRY STV_DEFAULT"
_Z18preval_side_lengthPfS_S_S_S_i:
.text._Z18preval_side_lengthPfS_S_S_S_i:
        /* <DEDUP_REMOVED lines=15> */
[----:B--2---:R-:W-:-:S05]  /*00f0*/  IMAD.WIDE R8, R2, 0x4, R8 ;  /* 0x0000000402087825 */ /* 0x004fca00078e0208 */
[----:B------:R-:W5:Y:S01]  /*0100*/  LDG.E R4, desc[UR4][R8.64] ;  /* 0x0000000408047981 */ /* 0x000f62000c1e1900 */
[----:B---3--:R-:W-:-:S06]  /*0110*/  IMAD.WIDE R14, R2, 0x4, R14 ;  /* 0x00000004020e7825 */ /* 0x008fcc00078e020e */
[----:B------:R-:W2:Y:S01]  /*0120*/  LDG.E R15, desc[UR4][R14.64] ;  /* 0x000000040e0f7981 */ /* 0x000ea2000c1e1900 */
[----:B----4-:R-:W-:-:S05]  /*0130*/  IMAD.WIDE R12, R2, 0x4, R12 ;  /* 0x00000004020c7825 */ /* 0x010fca00078e020c */
[----:B------:R-:W2:Y:S01]  /*0140*/  LDG.E R0, desc[UR4][R12.64] ;  /* 0x000000040c007981 */ /* 0x000ea2000c1e1900 */
[----:B------:R-:W-:Y:S01]  /*0150*/  BSSY.RECONVERGENT B0, `(.L_x_120) ;  /* 0x0000049000007945 */ /* 0x000fe20003800200 */
[----:B------:R-:W-:Y:S01]  /*0160*/  HFMA2 R3, -RZ, RZ, 1.875, 0 ;  /* 0x3f800000ff037431 */ /* 0x000fe200000001ff */
[----:B------:R-:W-:Y:S01]  /*0170*/  MOV R6, 0x3f800000 ;  /* 0x3f80000000067802 */ /* 0x000fe20000000f00 */
[----:B-----5:R-:W-:-:S05]  /*0180*/  FADD R4, R4, -R11 ;  /* 0x8000000b04047221 */ /* 0x020fca0000000000 */
[----:B------:R-:W-:Y:S01]  /*0190*/  FSETP.NEU.AND P0, PT, R4, 1, PT ;  /* 0x3f8000000400780b */ /* 0x000fe20003f0d000 */
[----:B--2---:R-:W-:-:S05]  /*01a0*/  FADD R0, R0, -R15 ;  /* 0x8000000f00007221 */ /* 0x004fca0000000000 */
[----:B------:R-:W-:-:S07]  /*01b0*/  FSETP.NEU.AND P1, PT, R0, 1, PT ;  /* 0x3f8000000000780b */ /* 0x000fce0003f2d000 */
[----:B------:R-:W-:Y:S06]  /*01c0*/  @!P0 BRA `(.L_x_121) ;  /* 0x0000000400048947 */ /* 0x000fec0003800000 */
[----:B------:R-:W-:-:S13]  /*01d0*/  FSETP.NAN.AND P0, PT, |R4|, |R4|, PT ;  /* 0x400000040400720b */ /* 0x000fda0003f08200 */
[----:B------:R-:W-:Y:S01]  /*01e0*/  @P0 FADD R6, R4, 2 ;  /* 0x4000000004060421 */ /* 0x000fe20000000000 */
[----:B------:R-:W-:Y:S06]  /*01f0*/  @P0 BRA `(.L_x_121) ;  /* 0x0000000000f80947 */ /* 0x000fec0003800000 */
[C---:B------:R-:W-:Y:S01]  /*0200*/  FMUL R5, |R4|.reuse, 16777216 ;  /* 0x4b80000004057820 */ /* 0x040fe20000400200 */
[----:B------:R-:W-:Y:S01]  /*0210*/  FSETP.GEU.AND P0, PT, |R4|, 1.175494350822287508e-38, PT ;  /* 0x008000000400780b */ /* 0x000fe20003f0e200 */
[----:B------:R-:W-:-:S03]  /*0220*/  HFMA2 R11, -RZ, RZ, 0.771484375, 0.21533203125 ;  /* 0x3a2c32e4ff0b7431 */ /* 0x000fc600000001ff */
[----:B------:R-:W-:-:S04]  /*0230*/  FSEL R5, R5, |R4|, !P0 ;  /* 0x4000000405057208 */ /* 0x000fc80004000000 */
[----:B------:R-:W-:-:S04]  /*0240*/  IADD3 R6, PT, PT, R5, -0x3f3504f3, RZ ;  /* 0xc0cafb0d05067810 */ /* 0x000fc80007ffe0ff */
[----:B------:R-:W-:-:S04]  /*0250*/  LOP3.LUT R6, R6, 0xff800000, RZ, 0xc0, !PT ;  /* 0xff80000006067812 */ /* 0x000fc800078ec0ff */
[-C--:B------:R-:W-:Y:S02]  /*0260*/  IADD3 R5, PT, PT, R5, -R6.reuse, RZ ;  /* 0x8000000605057210 */ /* 0x080fe40007ffe0ff */
[----:B------:R-:W-:-:S03]  /*0270*/  I2FP.F32.S32 R6, R6 ;  /* 0x0000000600067245 */ /* 0x000fc60000201400 */
[C---:B------:R-:W-:Y:S01]  /*0280*/  FADD R8, R5.reuse, 1 ;  /* 0x3f80000005087421 */ /* 0x040fe20000000000 */
[----:B------:R-:W-:Y:S01]  /*0290*/  FADD R7, R5, -1 ;  /* 0xbf80000005077421 */ /* 0x000fe20000000000 */
[----:B------:R-:W-:Y:S02]  /*02a0*/  FSEL R5, RZ, -24, P0 ;  /* 0xc1c00000ff057808 */ /* 0x000fe40000000000 */
[----:B------:R-:W-:Y:S01]  /*02b0*/  FSETP.NEU.AND P0, PT, |R4|, +INF , PT ;  /* 0x7f8000000400780b */ /* 0x000fe20003f0d200 */
[----:B------:R-:W-:Y:S01]  /*02c0*/  FADD R9, R7, R7 ;  /* 0x0000000707097221 */ /* 0x000fe20000000000 */
[----:B------:R-:W0:Y:S01]  /*02d0*/  MUFU.RCP R8, R8 ;  /* 0x0000000800087308 */ /* 0x000e220000001000 */
[----:B------:R-:W-:Y:S01]  /*02e0*/  FFMA R5, R6, 1.1920928955078125e-07, R5 ;  /* 0x3400000006057823 */ /* 0x000fe20000000005 */
[----:B------:R-:W-:-:S13]  /*02f0*/  FSETP.NEU.AND P0, PT, R4, RZ, P0 ;  /* 0x000000ff0400720b */ /* 0x000fda000070d000 */
[----:B------:R-:W-:Y:S01]  /*0300*/  @!P0 FADD R4, R4, R4 ;  /* 0x0000000404048221 */ /* 0x000fe20000000000 */
[----:B0-----:R-:W-:-:S04]  /*0310*/  FMUL R10, R8, R9 ;  /* 0x00000009080a7220 */ /* 0x001fc80000400000 */
        /* <DEDUP_REMOVED lines=40> */
[----:B-1----:R-:W-:-:S03]  /*05a0*/  LEA R8, R8, -R7, 0x17 ;  /* 0x8000000708087211 */ /* 0x002fc600078eb8ff */
[----:B------:R-:W-:-:S04]  /*05b0*/  FMUL R9, R9, R10 ;  /* 0x0000000a09097220 */ /* 0x000fc80000400000 */
[----:B------:R-:W-:Y:S01]  /*05c0*/  @!P3 FMUL R6, R8, R9 ;  /* 0x000000090806b220 */ /* 0x000fe20000400000 */
[----:B------:R-:W-:-:S07]  /*05d0*/  @!P0 LOP3.LUT R6, R4, 0x7fffffff, RZ, 0xc0, !PT ;  /* 0x7fffffff04068812 */ /* 0x000fce00078ec0ff */
.L_x_121:
[----:B------:R-:W-:Y:S05]  /*05e0*/  BSYNC.RECONVERGENT B0 ;  /* 0x0000000000007941 */ /* 0x000fea0003800200 */
.L_x_120:
[----:B------:R-:W-:Y:S04]  /*05f0*/  BSSY.RECONVERGENT B0, `(.L_x_122) ;  /* 0x0000043000007945 */ /* 0x000fe80003800200 */
[----:B------:R-:W-:Y:S05]  /*0600*/  @!P1 BRA `(.L_x_123) ;  /* 0x0000000400049947 */ /* 0x000fea0003800000 */
        /* <DEDUP_REMOVED lines=36> */
[----:B------:R-:W-:-:S04]  /*0850*/  FFMA R10, R10, R3, R5 ;  /* 0x000000030a0a7223 */ /* 0x000fc80000000005 */
[----:B------:R-:W-:Y:S01]  /*0860*/  FFMA R9, R8, R9, R10 ;  /* 0x0000000908097223 */ /* 0x000fe2000000000a */
[----:B------:R-:W-:-:S03]  /*0870*/  MOV R8, 0x391fcb8e ;  /* 0x391fcb8e00087802 */ /* 0x000fc60000000f00 */
        /* <DEDUP_REMOVED lines=16> */
[----:B------:R-:W0:Y:S02]  /*0980*/  F2I.NTZ R8, R4 ;  /* 0x0000000400087305 */ /* 0x000e240000203100 */
[----:B------:R-:W-:-:S04]  /*0990*/  FFMA R10, R3, R10, 0.055503588169813156128 ;  /* 0x3d6357bb030a7423 */ /* 0x000fc8000000000a */
[----:B------:R-:W-:-:S04]  /*09a0*/  FFMA R10, R3, R10, 0.24022644758224487305 ;  /* 0x3e75fdec030a7423 */ /* 0x000fc8000000000a */
[----:B------:R-:W-:-:S04]  /*09b0*/  FFMA R10, R3, R10, 0.69314718246459960938 ;  /* 0x3f317218030a7423 */ /* 0x000fc8000000000a */
[----:B------:R-:W-:Y:S01]  /*09c0*/  FFMA R10, R3, R10, 1 ;  /* 0x3f800000030a7423 */ /* 0x000fe2000000000a */
[----:B0-----:R-:W-:Y:S02]  /*09d0*/  LEA R8, R8, -R5, 0x17 ;  /* 0x8000000508087211 */ /* 0x001fe400078eb8ff */
[----:B------:R-:W-:Y:S01]  /*09e0*/  FSEL R3, RZ, +INF , !P1 ;  /* 0x7f800000ff037808 */ /* 0x000fe20004800000 */
[----:B------:R-:W-:-:S04]  /*09f0*/  FMUL R7, R7, R10 ;  /* 0x0000000a07077220 */ /* 0x000fc80000400000 */
[----:B------:R-:W-:Y:S01]  /*0a00*/  @!P2 FMUL R3, R8, R7 ;  /* 0x000000070803a220 */ /* 0x000fe20000400000 */
[----:B------:R-:W-:-:S07]  /*0a10*/  @!P0 LOP3.LUT R3, R0, 0x7fffffff, RZ, 0xc0, !PT ;  /* 0x7fffffff00038812 */ /* 0x000fce00078ec0ff */
.L_x_123:
[----:B------:R-:W-:Y:S05]  /*0a20*/  BSYNC.RECONVERGENT B0 ;  /* 0x0000000000007941 */ /* 0x000fea0003800200 */
.L_x_122:
[----:B------:R-:W-:Y:S01]  /*0a30*/  FADD R0, R3, R6 ;  /* 0x0000000603007221 */ /* 0x000fe20000000000 */
[----:B------:R-:W-:Y:S03]  /*0a40*/  BSSY.RECONVERGENT B0, `(.L_x_124) ;  /* 0x000000d000007945 */ /* 0x000fe60003800200 */
[----:B------:R0:W1:Y:S01]  /*0a50*/  MUFU.RSQ R3, R0 ;  /* 0x0000000000037308 */ /* 0x0000620000001400 */
[----:B------:R-:W-:-:S04]  /*0a60*/  IADD3 R4, PT, PT, R0, -0xd000000, RZ ;  /* 0xf300000000047810 */ /* 0x000fc80007ffe0ff */
[----:B------:R-:W-:-:S13]  /*0a70*/  ISETP.GT.U32.AND P0, PT, R4, 0x727fffff, PT ;  /* 0x727fffff0400780c */ /* 0x000fda0003f04070 */
[----:B01----:R-:W-:Y:S05]  /*0a80*/  @!P0 BRA `(.L_x_125) ;  /* 0x0000000000108947 */ /* 0x003fea0003800000 */
[----:B------:R-:W-:-:S07]  /*0a90*/  MOV R8, 0xab0 ;  /* 0x00000ab000087802 */ /* 0x000fce0000000f00 */
[----:B------:R-:W-:Y:S05]  /*0aa0*/  CALL.REL.NOINC `($__internal_4_$__cuda_sm20_sqrt_rn_f32_slowpath) ;  /* 0x00000000002c7944 */ /* 0x000fea0003c00000 */
[----:B------:R-:W-:Y:S01]  /*0ab0*/  MOV R7, R3 ;  /* 0x0000000300077202 */ /* 0x000fe20000000f00 */
[----:B------:R-:W-:Y:S06]  /*0ac0*/  BRA `(.L_x_126) ;  /* 0x0000000000107947 */ /* 0x000fec0003800000 */
.L_x_125:
[----:B------:R-:W-:Y:S01]  /*0ad0*/  FMUL.FTZ R7, R0, R3 ;  /* 0x0000000300077220 */ /* 0x000fe20000410000 */
[----:B------:R-:W-:-:S03]  /*0ae0*/  FMUL.FTZ R3, R3, 0.5 ;  /* 0x3f00000003037820 */ /* 0x000fc60000410000 */
[----:B------:R-:W-:-:S04]  /*0af0*/  FFMA R0, -R7, R7, R0 ;  /* 0x0000000707007223 */ /* 0x000fc80000000100 */
[----:B------:R-:W-:-:S07]  /*0b00*/  FFMA R7, R0, R3, R7 ;  /* 0x0000000300077223 */ /* 0x000fce0000000007 */
.L_x_126:
[----:B------:R-:W-:Y:S05]  /*0b10*/  BSYNC.RECONVERGENT B0 ;  /* 0x0000000000007941 */ /* 0x000fea0003800200 */
.L_x_124:
[----:B------:R-:W0:Y:S02]  /*0b20*/  LDC.64 R4, c[0x0][0x380] ;  /* 0x0000e000ff047b82 */ /* 0x000e240000000a00 */
[----:B0-----:R-:W-:-:S05]  /*0b30*/  IMAD.WIDE R2, R2, 0x4, R4 ;  /* 0x0000000402027825 */ /* 0x001fca00078e0204 */
[----:B------:R-:W-:Y:S01]  /*0b40*/  STG.E desc[UR4][R2.64], R7 ;  /* 0x0000000702007986 */ /* 0x000fe2000c101904 */
[----:B------:R-:W-:Y:S05]  /*0b50*/  EXIT ;  /* 0x000000000000794d */ /* 0x000fea0003800000 */
        .weak           $__internal_4_$__cuda_sm20_sqrt_rn_f32_slowpath
        .type           $__internal_4_$__cuda_sm20_sqrt_rn_f32_slowpath,@function
        .size           $__internal_4_$__cuda_sm20_sqrt_rn_f32_slowpath,(.L_x_140 - $__internal_4_$__cuda_sm20_sqrt_rn_f32_slowpath)
$__internal_4_$__cuda_sm20_sqrt_rn_f32_slowpath:
        /* <DEDUP_REMOVED lines=19> */
.L_x_127:
[----:B------:R-:W-:Y:S01]  /*0c90*/  HFMA2 R5, -RZ, RZ, 0, 0 ;  /* 0x00000000ff057431 */ /* 0x000fe200000001ff */
[----:B------:R-:W-:-:S04]  /*0ca0*/  MOV R4, R8 ;  /* 0x0000000800047202 */ /* 0x000fc80000000f00 */
[----:B------:R-:W-:Y:S05]  /*0cb0*/  RET.REL.NODEC R4 `(_Z18preval_side_lengthPfS_S_S_S_i) ;  /* 0xfffffff004d07950 */ /* 0x000fea0003c3ffff */
.L_x_128:
        /* <DEDUP_REMOVED lines=12> */
.L_x_140:


//--------------------- .text._Z15init_conditionsPfS_S_S_S_S_S_S_S_S_ii --------------------------
	.section	.text._Z15init_conditionsPfS_S_S_S_S_S_S_S_S_ii,"ax",@progbits
	.align	128
        .global         _Z15init_conditionsPfS_S_S_S_S_S_S_S_S_ii
        .type           _Z15init_conditionsPfS_S_S_S_S_S_S_S_S_ii,@function
        .size           _Z15init_conditionsPfS_S_S_S_S_S_S_S_S_ii,(.L_x_149 - _Z15init_conditionsPfS_S_S_S_S_S_S_S_S_ii)
        .other          _Z15init_conditionsPfS_S_S_S_S_S_S_S_S_ii,@"STO_CUDA_ENTRY STV_DEFAULT"
_Z15init_conditionsPfS_S_S_S_S_S_S_S_S_ii:
.text._Z15init_conditionsPfS_S_S_S_S_S_S_S_S_ii:
[----:B------:R-:W-:Y:S01]  /*0000*/  LDC R1, c[0x0][0x37c] ;  /* 0x0000df00ff017b82 */ /* 0x000fe20000000800 */
[----:B------:R-:W0:Y:S07]  /*0010*/  S2R R0, SR_CTAID.X ;  /* 0x0000000000007919 */ /* 0x000e2e0000002500 */
[----:B------:R-:W1:Y:S01]  /*0020*/  LDC.64 R4, c[0x0][0x3d0] ;  /* 0x0000f400ff047b82 */ /* 0x000e620000000a00 */
[----:B------:R-:W0:Y:S01]  /*0030*/  LDCU UR4, c[0x0][0x360] ;  /* 0x00006c00ff0477ac */ /* 0x000e220008000800 */
[----:B------:R-:W0:Y:S01]  /*0040*/  S2R R3, SR_TID.X ;  /* 0x0000000000037919 */ /* 0x000e220000002100 */
[----:B-1----:R-:W-:Y:S01]  /*0050*/  ISETP.GE.AND P0, PT, R4, RZ, PT ;  /* 0x000000ff0400720c */ /* 0x002fe20003f06270 */
[----:B0-----:R-:W-:-:S05]  /*0060*/  IMAD R0, R0, UR4, R3 ;  /* 0x0000000400007c24 */ /* 0x001fca000f8e0203 */
[----:B------:R-:W-:-:S13]  /*0070*/  ISETP.GE.OR P0, PT, R0, R5, !P0 ;  /* 0x000000050000720c */ /* 0x000fda0004706670 */
[----:B------:R-:W-:Y:S05]  /*0080*/  @P0 EXIT ;  /* 0x000000000000094d */ /* 0x000fea0003800000 */
[----:B------:R-:W0:Y:S01]  /*0090*/  LDCU.64 UR6, c[0x0][0x3c8] ;  /* 0x00007900ff0677ac */ /* 0x000e220008000a00 */
[----:B------:R-:W-:Y:S01]  /*00a0*/  IADD3 R5, PT, PT, R4, 0x1, RZ ;  /* 0x0000000104057810 */ /* 0x000fe20007ffe0ff */
[----:B------:R-:W1:Y:S03]  /*00b0*/  LDCU.64 UR8, c[0x0][0x358] ;  /* 0x00006b00ff0877ac */ /* 0x000e660008000a00 */
[C---:B------:R-:W-:Y:S02]  /*00c0*/  LOP3.LUT R14, R5.reuse, 0xf, RZ, 0xc0, !PT ;  /* 0x0000000f050e7812 */ /* 0x040fe400078ec0ff */
[----:B------:R-:W-:Y:S01]  /*00d0*/  LOP3.LUT R16, R5, 0x7, RZ, 0xc0, !PT ;  /* 0x0000000705107812 */ /* 0x000fe200078ec0ff */
[----:B------:R-:W-:Y:S01]  /*00e0*/  UMOV UR4, URZ ;  /* 0x000000ff00047c82 */ /* 0x000fe20008000000 */
[----:B------:R-:W-:Y:S02]  /*00f0*/  IADD3 R2, PT, PT, R14, -0x1, RZ ;  /* 0xffffffff0e027810 */ /* 0x000fe40007ffe0ff */
[----:B------:R-:W-:-:S02]  /*0100*/  IADD3 R3, PT, PT, R16, -0x1, RZ ;  /* 0xffffffff10037810 */ /* 0x000fc40007ffe0ff */
[----:B------:R-:W-:Y:S02]  /*0110*/  LOP3.LUT R4, R5, 0xfffffff0, RZ, 0xc0, !PT ;  /* 0xfffffff005047812 */ /* 0x000fe400078ec0ff */
[----:B------:R-:W-:Y:S02]  /*0120*/  ISETP.GE.U32.AND P0, PT, R2, 0x7, PT ;  /* 0x000000070200780c */ /* 0x000fe40003f06070 */
[----:B------:R-:W-:Y:S01]  /*0130*/  ISETP.GE.U32.AND P1, PT, R3, 0x3, PT ;  /* 0x000000030300780c */ /* 0x000fe20003f26070 */
[----:B0-----:R-:W-:Y:S01]  /*0140*/  UIADD3 UR6, UP0, UPT, UR6, 0x20, URZ ;  /* 0x0000002006067890 */ /* 0x001fe2000ff1e0ff */
[----:B------:R-:W-:Y:S02]  /*0150*/  LOP3.LUT R5, R5, 0x3, RZ, 0xc0, !PT ;  /* 0x0000000305057812 */ /* 0x000fe400078ec0ff */
[----:B------:R-:W-:Y:S01]  /*0160*/  IADD3 R6, PT, PT, -R4, RZ, RZ ;  /* 0x000000ff04067210 */ /* 0x000fe20007ffe1ff */
[----:B-1----:R-:W-:-:S12]  /*0170*/  UIADD3.X UR7, UPT, UPT, URZ, UR7, URZ, UP0, !UPT ;  /* 0x00000007ff077290 */ /* 0x002fd800087fe4ff */
.L_x_134:
[----:B0-----:R-:W0:Y:S01]  /*0180*/  LDCU UR10, c[0x0][0x3d0] ;  /* 0x00007a00ff0a77ac */ /* 0x001e220008000800 */
[----:B------:R-:W-:Y:S01]  /*0190*/  HFMA2 R8, -RZ, RZ, 1.9267578125, 7.5519084930419921875e-05 ;  /* 0x3fb504f3ff087431 */ /* 0x000fe200000001ff */
[----:B------:R-:W-:Y:S01]  /*01a0*/  ISETP.NE.AND P2, PT, RZ, UR4, PT ;  /* 0x00000004ff007c0c */ /* 0x000fe2000bf45270 */
[----:B------:R-:W-:Y:S01]  /*01b0*/  HFMA2 R7, -RZ, RZ, 0, 0 ;  /* 0x00000000ff077431 */ /* 0x000fe200000001ff */
[----:B------:R-:W-:Y:S02]  /*01c0*/  MOV R9, RZ ;  /* 0x000000ff00097202 */ /* 0x000fe40000000f00 */
[----:B------:R-:W-:Y:S01]  /*01d0*/  FSEL R8, R8, -1, !P2 ;  /* 0xbf80000008087808 */ /* 0x000fe20005000000 */
[----:B0-----:R-:W-:-:S09]  /*01e0*/  UISETP.GE.U32.AND UP0, UPT, UR10, 0xf, UPT ;  /* 0x0000000f0a00788c */ /* 0x001fd2000bf06070 */
[----:B------:R-:W-:Y:S05]  /*01f0*/  BRA.U !UP0, `(.L_x_129) ;  /* 0x0000000108a87547 */ /* 0x000fea000b800000 */
[----:B------:R-:W-:Y:S02]  /*0200*/  MOV R7, RZ ;  /* 0x000000ff00077202 */ /* 0x000fe40000000f00 */
[----:B------:R-:W-:Y:S02]  /*0210*/  MOV R2, UR6 ;  /* 0x0000000600027c02 */ /* 0x000fe40008000f00 */
[----:B------:R-:W-:Y:S02]  /*0220*/  MOV R3, UR7 ;  /* 0x0000000700037c02 */ /* 0x000fe40008000f00 */
[----:B------:R-:W-:-:S07]  /*0230*/  MOV R9, R6 ;  /* 0x0000000600097202 */ /* 0x000fce0000000f00 */
.L_x_130:
[----:B------:R-:W2:Y:S04]  /*0240*/  LDG.E R18, desc[UR8][R2.64+-0x20] ;  /* 0xffffe00802127981 */ /* 0x000ea8000c1e1900 */
[----:B------:R-:W3:Y:S04]  /*0250*/  LDG.E R20, desc[UR8][R2.64+-0x1c] ;  /* 0xffffe40802147981 */ /* 0x000ee8000c1e1900 */
[----:B------:R-:W4:Y:S04]  /*0260*/  LDG.E R22, desc[UR8][R2.64+-0x18] ;  /* 0xffffe80802167981 */ /* 0x000f28000c1e1900 */
[----:B------:R-:W5:Y:S04]  /*0270*/  LDG.E R12, desc[UR8][R2.64+-0x14] ;  /* 0xffffec08020c7981 */ /* 0x000f68000c1e1900 */
        /* <DEDUP_REMOVED lines=10> */
[----:B------:R-:W5:Y:S01]  /*0320*/  LDG.E R11, desc[UR8][R2.64+0x18] ;  /* 0x00001808020b7981 */ /* 0x000f62000c1e1900 */
[----:B--2---:R-:W-:-:S03]  /*0330*/  FFMA R18, R8, R18, R7 ;  /* 0x0000001208127223 */ /* 0x004fc60000000007 */
[----:B------:R0:W2:Y:S01]  /*0340*/  LDG.E R7, desc[UR8][R2.64+0x1c] ;  /* 0x00001c0802077981 */ /* 0x0000a2000c1e1900 */
[----:B------:R-:W-:Y:S01]  /*0350*/  IADD3 R9, PT, PT, R9, 0x10, RZ ;  /* 0x0000001009097810 */ /* 0x000fe20007ffe0ff */
[----:B---3--:R-:W-:-:S03]  /*0360*/  FFMA R18, R8, R20, R18 ;  /* 0x0000001408127223 */ /* 0x008fc60000000012 */
[----:B------:R-:W-:Y:S01]  /*0370*/  ISETP.NE.AND P2, PT, R9, RZ, PT ;  /* 0x000000ff0900720c */ /* 0x000fe20003f45270 */
[----:B----4-:R-:W-:-:S04]  /*0380*/  FFMA R18, R8, R22, R18 ;  /* 0x0000001608127223 */ /* 0x010fc80000000012 */
[----:B-----5:R-:W-:Y:S01]  /*0390*/  FFMA R12, R8, R12, R18 ;  /* 0x0000000c080c7223 */ /* 0x020fe20000000012 */
[----:B0-----:R-:W-:-:S03]  /*03a0*/  IADD3 R2, P3, PT, R2, 0x40, RZ ;  /* 0x0000004002027810 */ /* 0x001fc60007f7e0ff */
[----:B------:R-:W-:Y:S01]  /*03b0*/  FFMA R10, R8, R10, R12 ;  /* 0x0000000a080a7223 */ /* 0x000fe2000000000c */
[----:B------:R-:W-:-:S03]  /*03c0*/  IADD3.X R3, PT, PT, RZ, R3, RZ, P3, !PT ;  /* 0x00000003ff037210 */ /* 0x000fc60001ffe4ff */
[----:B------:R-:W-:-:S04]  /*03d0*/  FFMA R10, R8, R29, R10 ;  /* 0x0000001d080a7223 */ /* 0x000fc8000000000a */
        /* <DEDUP_REMOVED lines=9> */
[----:B--2---:R-:W-:Y:S01]  /*0470*/  FFMA R7, R8, R7, R10 ;  /* 0x0000000708077223 */ /* 0x004fe2000000000a */
[----:B------:R-:W-:Y:S06]  /*0480*/  @P2 BRA `(.L_x_130) ;  /* 0xfffffffc006c2947 */ /* 0x000fec000383ffff */
[----:B------:R-:W-:-:S07]  /*0490*/  MOV R9, R4 ;  /* 0x0000000400097202 */ /* 0x000fce0000000f00 */
.L_x_129:
[----:B------:R-:W-:-:S13]  /*04a0*/  ISETP.NE.AND P2, PT, R14, RZ, PT ;  /* 0x000000ff0e00720c */ /* 0x000fda0003f45270 */
[----:B------:R-:W-:Y:S05]  /*04b0*/  @!P2 BRA `(.L_x_131) ;  /* 0x0000000000bca947 */ /* 0x000fea0003800000 */
[----:B------:R-:W-:Y:S01]  /*04c0*/  ISETP.NE.AND P2, PT, R16, RZ, PT ;  /* 0x000000ff1000720c */ /* 0x000fe20003f45270 */
[----:B------:R-:W-:-:S12]  /*04d0*/  @!P0 BRA `(.L_x_132) ;  /* 0x00000000004c8947 */ /* 0x000fd80003800000 */
[----:B------:R-:W0:Y:S02]  /*04e0*/  LDC.64 R2, c[0x0][0x3c8] ;  /* 0x0000f200ff027b82 */ /* 0x000e240000000a00 */
[----:B0-----:R-:W-:-:S05]  /*04f0*/  IMAD.WIDE.U32 R2, R9, 0x4, R2 ;  /* 0x0000000409027825 */ /* 0x001fca00078e0002 */
[----:B------:R-:W2:Y:S04]  /*0500*/  LDG.E R10, desc[UR8][R2.64] ;  /* 0x00000008020a7981 */ /* 0x000ea8000c1e1900 */
[----:B------:R-:W3:Y:S04]  /*0510*/  LDG.E R12, desc[UR8][R2.64+0x4] ;  /* 0x00000408020c7981 */ /* 0x000ee8000c1e1900 */
[----:B------:R-:W4:Y:S04]  /*0520*/  LDG.E R18, desc[UR8][R2.64+0x8] ;  /* 0x0000080802127981 */ /* 0x000f28000c1e1900 */
[----:B------:R-:W5:Y:S04]  /*0530*/  LDG.E R20, desc[UR8][R2.64+0xc] ;  /* 0x00000c0802147981 */ /* 0x000f68000c1e1900 */
[----:B------:R-:W5:Y:S04]  /*0540*/  LDG.E R22, desc[UR8][R2.64+0x10] ;  /* 0x0000100802167981 */ /* 0x000f68000c1e1900 */
[----:B------:R-:W5:Y:S04]  /*0550*/  LDG.E R24, desc[UR8][R2.64+0x14] ;  /* 0x0000140802187981 */ /* 0x000f68000c1e1900 */
[----:B------:R-:W5:Y:S04]  /*0560*/  LDG.E R26, desc[UR8][R2.64+0x18] ;  /* 0x00001808021a7981 */ /* 0x000f68000c1e1900 */
[----:B------:R-:W5:Y:S01]  /*0570*/  LDG.E R28, desc[UR8][R2.64+0x1c] ;  /* 0x00001c08021c7981 */ /* 0x000f62000c1e1900 */
[----:B------:R-:W-:Y:S01]  /*0580*/  IADD3 R9, PT, PT, R9, 0x8, RZ ;  /* 0x0000000809097810 */ /* 0x000fe20007ffe0ff */
[----:B--2---:R-:W-:-:S04]  /*0590*/  FFMA R7, R8, R10, R7 ;  /* 0x0000000a08077223 */ /* 0x004fc80000000007 */
[----:B---3--:R-:W-:-:S04]  /*05a0*/  FFMA R7, R8, R12, R7 ;  /* 0x0000000c08077223 */ /* 0x008fc80000000007 */
[----:B----4-:R-:W-:-:S04]  /*05b0*/  FFMA R7, R8, R18, R7 ;  /* 0x0000001208077223 */ /* 0x010fc80000000007 */
[----:B-----5:R-:W-:-:S04]  /*05c0*/  FFMA R7, R8, R20, R7 ;  /* 0x0000001408077223 */ /* 0x020fc80000000007 */
[----:B------:R-:W-:-:S04]  /*05d0*/  FFMA R7, R8, R22, R7 ;  /* 0x0000001608077223 */ /* 0x000fc80000000007 */
[----:B------:R-:W-:-:S04]  /*05e0*/  FFMA R7, R8, R24, R7 ;  /* 0x0000001808077223 */ /* 0x000fc80000000007 */
[----:B------:R-:W-:-:S04]  /*05f0*/  FFMA R7, R8, R26, R7 ;  /* 0x0000001a08077223 */ /* 0x000fc80000000007 */
[----:B------:R-:W-:-:S07]  /*0600*/  FFMA R7, R8, R28, R7 ;  /* 0x0000001c08077223 */ /* 0x000fce0000000007 */
.L_x_132:
        /* <DEDUP_REMOVED lines=8> */
[----:B------:R-:W5:Y:S01]  /*0690*/  LDG.E R20, desc[UR8][R2.64+0xc] ;  /* 0x00000c0802147981 */ /* 0x000f62000c1e1900 */
[----:B------:R-:W-:Y:S01]  /*06a0*/  IADD3 R9, PT, PT, R9, 0x4, RZ ;  /* 0x0000000409097810 */ /* 0x000fe20007ffe0ff */
[----:B--2---:R-:W-:-:S04]  /*06b0*/  FFMA R7, R8, R10, R7 ;  /* 0x0000000a08077223 */ /* 0x004fc80000000007 */
[----:B---3--:R-:W-:-:S04]  /*06c0*/  FFMA R7, R8, R12, R7 ;  /* 0x0000000c08077223 */ /* 0x008fc80000000007 */
[----:B----4-:R-:W-:-:S04]  /*06d0*/  FFMA R7, R8, R18, R7 ;  /* 0x0000001208077223 */ /* 0x010fc80000000007 */
[----:B-----5:R-:W-:-:S07]  /*06e0*/  FFMA R7, R8, R20, R7 ;  /* 0x0000001408077223 */ /* 0x020fce0000000007 */
.L_x_133:
[----:B------:R-:W-:Y:S05]  /*06f0*/  @!P2 BRA `(.L_x_131) ;  /* 0x00000000002ca947 */ /* 0x000fea0003800000 */
[----:B------:R-:W0:Y:S02]  /*0700*/  LDC.64 R2, c[0x0][0x3c8] ;  /* 0x0000f200ff027b82 */ /* 0x000e240000000a00 */
[----:B0-----:R-:W-:-:S05]  /*0710*/  IMAD.WIDE.U32 R2, R9, 0x4, R2 ;  /* 0x0000000409027825 */ /* 0x001fca00078e0002 */
[----:B------:R-:W2:Y:S01]  /*0720*/  LDG.E R9, desc[UR8][R2.64] ;  /* 0x0000000802097981 */ /* 0x000ea2000c1e1900 */
[----:B------:R-:W-:Y:S01]  /*0730*/  ISETP.NE.AND P2, PT, R5, 0x1, PT ;  /* 0x000000010500780c */ /* 0x000fe20003f45270 */
[----:B--2---:R-:W-:-:S12]  /*0740*/  FFMA R7, R8, R9, R7 ;  /* 0x0000000908077223 */ /* 0x004fd80000000007 */
[----:B------:R-:W-:Y:S05]  /*0750*/  @!P2 BRA `(.L_x_131) ;  /* 0x000000000014a947 */ /* 0x000fea0003800000 */
[----:B------:R-:W-:Y:S01]  /*0760*/  ISETP.NE.AND P2, PT, R5, 0x2, PT ;  /* 0x000000020500780c */ /* 0x000fe20003f45270 */
[----:B------:R-:W2:-:S12]  /*0770*/  LDG.E R9, desc[UR8][R2.64+0x4] ;  /* 0x0000040802097981 */ /* 0x000e98000c1e1900 */
[----:B------:R-:W3:Y:S01]  /*0780*/  @P2 LDG.E R10, desc[UR8][R2.64+0x8] ;  /* 0x00000808020a2981 */ /* 0x000ee2000c1e1900 */
[----:B--2---:R-:W-:-:S04]  /*0790*/  FFMA R7, R8, R9, R7 ;  /* 0x0000000908077223 */ /* 0x004fc80000000007 */
[----:B---3--:R-:W-:-:S07]  /*07a0*/  @P2 FFMA R7, R8, R10, R7 ;  /* 0x0000000a08072223 */ /* 0x008fce0000000007 */
.L_x_131:
[----:B------:R-:W-:Y:S01]  /*07b0*/  ULEA UR5, UR4, 0x1, 0x1 ;  /* 0x0000000104057891 */ /* 0x000fe2000f8e08ff */
[----:B------:R-:W-:Y:S01]  /*07c0*/  F2F.F64.F32 R2, R7 ;  /* 0x0000000700027310 */ /* 0x000fe20000201800 */
[----:B------:R-:W0:Y:S01]  /*07d0*/  LDC R13, c[0x0][0x3d4] ;  /* 0x0000f500ff0d7b82 */ /* 0x000e220000000800 */
[----:B------:R-:W-:-:S06]  /*07e0*/  UISETP.NE.AND UP0, UPT, UR4, UR10, UPT ;  /* 0x0000000a0400728c */ /* 0x000fcc000bf05270 */
[----:B------:R-:W1:Y:S01]  /*07f0*/  I2F.F64.U32 R8, UR5 ;  /* 0x0000000500087d12 */ /* 0x000e620008201800 */
[----:B------:R-:W2:Y:S01]  /*0800*/  LDC.64 R10, c[0x0][0x380] ;  /* 0x0000e000ff0a7b82 */ /* 0x000ea20000000a00 */
[----:B------:R-:W-:Y:S01]  /*0810*/  UIADD3 UR5, UPT, UPT, UR5, -UR4, URZ ;  /* 0x8000000405057290 */ /* 0x000fe2000fffe0ff */
[----:B-1----:R-:W-:-:S08]  /*0820*/  DMUL R8, R8, 0.5 ;  /* 0x3fe0000008087828 */ /* 0x002fd00000000000 */
[----:B------:R-:W-:Y:S01]  /*0830*/  DMUL R2, R2, R8 ;  /* 0x0000000802027228 */ /* 0x000fe20000000000 */
[----:B0-----:R-:W-:Y:S01]  /*0840*/  IMAD R9, R13, UR4, R0 ;  /* 0x000000040d097c24 */ /* 0x001fe2000f8e0200 */
[----:B------:R-:W-:-:S03]  /*0850*/  UMOV UR4, UR5 ;  /* 0x0000000500047c82 */ /* 0x000fc60008000000 */
[----:B--2---:R-:W-:-:S05]  /*0860*/  IMAD.WIDE R8, R9, 0x4, R10 ;  /* 0x0000000409087825 */ /* 0x004fca00078e020a */
[----:B------:R-:W0:Y:S02]  /*0870*/  F2F.F32.F64 R3, R2 ;  /* 0x0000000200037310 */ /* 0x000e240000301000 */
[----:B0-----:R0:W-:Y:S01]  /*0880*/  STG.E desc[UR8][R8.64], R3 ;  /* 0x0000000308007986 */ /* 0x0011e2000c101908 */
[----:B------:R-:W-:Y:S05]  /*0890*/  BRA.U UP0, `(.L_x_134) ;  /* 0xfffffff900387547 */ /* 0x000fea000b83ffff */
[----:B------:R-:W-:Y:S05]  /*08a0*/  EXIT ;  /* 0x000000000000794d */ /* 0x000fea0003800000 */
.L_x_135:
        /* <DEDUP_REMOVED lines=13> */
.L_x_149:


//--------------------- .nv.shared.reserved.0     --------------------------
	.section	.nv.shared.reserved.0,"aw",@nobits
	.weak		__nv_reservedSMEM_offset_0_alias
	.size		__nv_reservedSMEM_offset_0_alias, 0, 64
	.other		__nv_reservedSMEM_offset_0_alias,@"STO_CUDA_RESERVED_SHARED STV_DEFAULT"
__nv_reservedSMEM_offset_0_alias:
	.zero		0
	.zero		64


//--------------------- .nv.constant0._Z3rk4PfS_S_S_S_ii --------------------------
	.section	.nv.constant0._Z3rk4PfS_S_S_S_ii,"a",@progbits
	.sectionflags	@""
	.align	4
.nv.constant0._Z3rk4PfS_S_S_S_ii:
	.zero		944


//--------------------- .nv.constant0._Z15rk4_tempstoragePfS_S_fii --------------------------
	.section	.nv.constant0._Z15rk4_tempstoragePfS_S_fii,"a",@progbits
	.sectionflags	@""
	.align	4
.nv.constant0._Z15rk4_tempstoragePfS_S_fii:
	.zero		932


//--------------------- .nv.constant0._Z8eval_rhsPfS_S_S_PiS0_S0_S0_fiii --------------------------
	.section	.nv.constant0._Z8eval_rhsPfS_S_S_PiS0_S0_S0_fiii,"a",@progbits
	.sectionflags	@""
	.align	4
.nv.constant0._Z8eval_rhsPfS_S_S_PiS0_S0_S0_fiii:
	.zero		976


//--------------------- .nv.constant0._Z9eval_quadPfS_S_S_S_S_iii --------------------------
	.section	.nv.constant0._Z9eval_quadPfS_S_S_S_S_iii,"a",@progbits
	.sectionflags	@""
	.align	4
.nv.constant0._Z9eval_quadPfS_S_S_S_S_iii:
	.zero		956


//--------------------- .nv.constant0._Z12eval_riemannPfS_S_S_S_S_S_S_S_S_S_S_PiS0_S0_S0_S_S_iiii --------------------------
	.section	.nv.constant0._Z12eval_riemannPfS_S_S_S_S_S_S_S_S_S_S_PiS0_S0_S0_S_S_iiii,"a",@progbits
	.sectionflags	@""
	.align	4
.nv.constant0._Z12eval_riemannPfS_S_S_S_S_S_S_S_S_S_S_PiS0_S0_S0_S_S_iiii:
	.zero		1056


//--------------------- .nv.constant0._Z14preval_normalsPfS_S_S_S_S_S_S_S_S_S_S_PiS0_i --------------------------
	.section	.nv.constant0._Z14preval_normalsPfS_S_S_S_S_S_S_S_S_S_S_PiS0_i,"a",@progbits
	.sectionflags	@""
	.align	4
.nv.constant0._Z14preval_normalsPfS_S_S_S_S_S_S_S_S_S_S_PiS0_i:
	.zero		1012


//--------------------- .nv.constant0._Z15preval_jacobianPfS_S_S_S_S_S_i --------------------------
	.section	.nv.constant0._Z15preval_jacobianPfS_S_S_S_S_S_i,"a",@progbits
	.sectionflags	@""
	.align	4
.nv.constant0._Z15preval_jacobianPfS_S_S_S_S_S_i:
	.zero		956


//--------------------- .nv.constant0._Z18preval_side_lengthPfS_S_S_S_i --------------------------
	.section	.nv.constant0._Z18preval_side_lengthPfS_S_S_S_i,"a",@progbits
	.sectionflags	@""
	.align	4
.nv.constant0._Z18preval_side_lengthPfS_S_S_S_i:
	.zero		940


//--------------------- .nv.constant0._Z15init_conditionsPfS_S_S_S_S_S_S_S_S_ii --------------------------
	.section	.nv.constant0._Z15init_conditionsPfS_S_S_S_S_S_S_S_S_ii,"a",@progbits
	.sectionflags	@""
	.align	4
.nv.constant0._Z15init_conditionsPfS_S_S_S_S_S_S_S_S_ii:
	.zero		984


//--------------------- SYMBOLS --------------------------

	.type		.nv.reservedSmem.offset0,@object
	.size		.nv.reservedSmem.offset0,0x4
